// auto-generated by cutlass_sweep.sparse_gemm — config: {"arch": "sm_90", "cluster_m": 1, "cluster_n": 1, "dtype": "fp16", "tile_k": 128, "tile_m": 256, "tile_n": 128}
#include "cutlass/cutlass.h"
#include "cutlass/gemm/collective/collective_builder.hpp"
#include "cutlass/gemm/device/gemm_universal_adapter.h"
#include "cutlass/gemm/kernel/gemm_universal.hpp"
#include "cutlass/epilogue/collective/collective_builder.hpp"

using Elem = cutlass::half_t;
using Acc  = float;
using TileShape    = cute::Shape<cute::_256, cute::_128, cute::_128>;
using ClusterShape = cute::Shape<cute::_1, cute::_1, cute::_1>;

using CollectiveEpilogue = typename cutlass::epilogue::collective::CollectiveBuilder<
    cutlass::arch::Sm90, cutlass::arch::OpClassSparseTensorOp,
    TileShape, ClusterShape,
    cutlass::epilogue::collective::EpilogueTileAuto,
    Acc, Acc,
    Acc, cutlass::layout::ColumnMajor, 128 / cutlass::sizeof_bits<Acc>::value,
    Acc, cutlass::layout::ColumnMajor, 128 / cutlass::sizeof_bits<Acc>::value,
    cutlass::epilogue::collective::EpilogueScheduleAuto
  >::CollectiveOp;

using CollectiveMainloop = typename cutlass::gemm::collective::CollectiveBuilder<
    cutlass::arch::Sm90, cutlass::arch::OpClassSparseTensorOp,
    Elem, cutlass::layout::RowMajor, 128 / cutlass::sizeof_bits<Elem>::value,
    Elem, cutlass::layout::ColumnMajor, 128 / cutlass::sizeof_bits<Elem>::value,
    Acc,
    TileShape, ClusterShape,
    cutlass::gemm::collective::StageCountAutoCarveout<static_cast<int>(sizeof(typename CollectiveEpilogue::SharedStorage))>,
    cutlass::gemm::collective::KernelScheduleAuto
  >::CollectiveOp;

using GemmKernel = cutlass::gemm::kernel::GemmUniversal<
    cute::Shape<int,int,int,int>,
    CollectiveMainloop,
    CollectiveEpilogue
>;
using Gemm = cutlass::gemm::device::GemmUniversalAdapter<GemmKernel>;

auto* _anchor = &cutlass::device_kernel<GemmKernel>;


// ===== COMPILED SASS (sm_90a) =====

	.target	sm_90a

	.elftype	@"ET_EXEC"


//--------------------- .note.nv.tkinfo           --------------------------
	.section	.note.nv.tkinfo,"",@"SHT_NOTE"
	.sectionflags	@"SHF_NOTE_NV_TKINFO"
	.tkinfo
        /*0018*/ 	.word	0x00000002
        /*0030*/ 	.string	""
        /*0030*/ 	.string	"ptxas"
        /*0030*/ 	.string	"Cuda compilation tools, release 13.0, V13.0.88"
        /*0030*/ 	.string	"Build cuda_13.0.r13.0/compiler.36424714_0"
        /*0030*/ 	.string	"-arch sm_90a -m 64 "



//--------------------- .note.nv.cuinfo           --------------------------
	.section	.note.nv.cuinfo,"",@"SHT_NOTE"
	.sectionflags	@"SHF_NOTE_NV_CUINFO"
        /*0018*/ 	.short	0x0002
        /*001a*/ 	.short	0x005a
        /*001c*/ 	.short	0x0082
	.zero		2


//--------------------- .nv.info                  --------------------------
	.section	.nv.info,"",@"SHT_CUDA_INFO"
	.align	4


	//----- nvinfo : EIATTR_REGCOUNT
	.align		4
        /*0000*/ 	.byte	0x04, 0x2f
        /*0002*/ 	.short	(.L_12 - .L_11)
	.align		4
.L_11:
        /*0004*/ 	.word	index@(_ZN7cutlass13device_kernelINS_4gemm6kernel13GemmUniversalIN4cute5tupleIJiiiiEEENS1_10collective13CollectiveMmaINS1_40MainloopSm90TmaGmmaWarpSpecializedSparseILi3ENS5_IJNS4_1CILi1EEESB_SB_EEENS1_35KernelTmaWarpSpecializedCooperativeEEENS5_IJNSA_ILi256EEENSA_ILi128EEESG_EEENS_6half_tENS5_IJNS4_6LayoutINS5_IJiNS5_IJNSA_ILi2EEEiEEEiEEENS5_IJlNS5_IJSB_SK_EEElEEEEENSJ_INS5_IJNS5_IJNS5_IJNSA_ILi8EEESK_NSA_ILi4EEEEEEiEEENS5_IJNS5_IJNSA_ILi16EEESK_SR_EEEiEEEiEEENS5_IJNS5_IJNS5_IJSG_SU_NSA_ILi2048EEEEEENSA_ILi8192EEEEEENS5_IJNS5_IJSB_NSA_ILi1024EEENSA_ILi32EEEEEElEEElEEEEEEEESI_NS5_IJlSB_lEEENS4_8TiledMMAINS4_8MMA_AtomIJNS4_4SM904GMMA6SPARSE27GMMA_64x128x32_F32F16F16_SSILNS1D_5MajorE0ELS1G_0ELNS1D_7ScaleInE1ELS1H_1ELNS1D_9SparseSelE0EEEEEENSJ_INS5_IJSK_SB_SB_EEENS5_IJSB_NSA_ILi0EEES1M_EEEEENS5_IJNS4_10UnderscoreES1P_S1P_EEEEENS4_13SM90_TMA_LOADENS4_14ComposedLayoutINS4_7SwizzleILi3ELi4ELi3EEENS4_25smem_sparse_ptr_flag_bitsILi2ELi16EEENSJ_INS5_IJNS5_IJSB_SQ_EEENS5_IJSK_NSA_ILi64EEEEEEEEENS5_IJNS5_IJS1M_SG_EEESN_EEEEEEEvNS4_8identityES1S_NS1T_IS1V_NS4_18smem_ptr_flag_bitsILi16EEENSJ_INS5_IJSQ_S1Z_EEENS5_IJS1Z_SB_EEEEEEEvS26_EENS_8epilogue10collective6detail29Sm90TmaWarpSpecializedAdapterINS2F_15DefaultEpilogueIfNS5_IJSB_llEEES2J_NS2E_6thread17LinearCombinationIfLi1EffLNS2K_9ScaleType4KindE0ELNS_15FloatRoundStyleE2EfEENS1_15EpilogueDefaultEEEEEvvEEEEvNT_6ParamsE)
        /*0008*/ 	.word	0x000000a8


	//----- nvinfo : EIATTR_FRAME_SIZE
	.align		4
.L_12:
        /*000c*/ 	.byte	0x04, 0x11
        /*000e*/ 	.short	(.L_14 - .L_13)
	.align		4
.L_13:
        /*0010*/ 	.word	index@(_ZN7cutlass13device_kernelINS_4gemm6kernel13GemmUniversalIN4cute5tupleIJiiiiEEENS1_10collective13CollectiveMmaINS1_40MainloopSm90TmaGmmaWarpSpecializedSparseILi3ENS5_IJNS4_1CILi1EEESB_SB_EEENS1_35KernelTmaWarpSpecializedCooperativeEEENS5_IJNSA_ILi256EEENSA_ILi128EEESG_EEENS_6half_tENS5_IJNS4_6LayoutINS5_IJiNS5_IJNSA_ILi2EEEiEEEiEEENS5_IJlNS5_IJSB_SK_EEElEEEEENSJ_INS5_IJNS5_IJNS5_IJNSA_ILi8EEESK_NSA_ILi4EEEEEEiEEENS5_IJNS5_IJNSA_ILi16EEESK_SR_EEEiEEEiEEENS5_IJNS5_IJNS5_IJSG_SU_NSA_ILi2048EEEEEENSA_ILi8192EEEEEENS5_IJNS5_IJSB_NSA_ILi1024EEENSA_ILi32EEEEEElEEElEEEEEEEESI_NS5_IJlSB_lEEENS4_8TiledMMAINS4_8MMA_AtomIJNS4_4SM904GMMA6SPARSE27GMMA_64x128x32_F32F16F16_SSILNS1D_5MajorE0ELS1G_0ELNS1D_7ScaleInE1ELS1H_1ELNS1D_9SparseSelE0EEEEEENSJ_INS5_IJSK_SB_SB_EEENS5_IJSB_NSA_ILi0EEES1M_EEEEENS5_IJNS4_10UnderscoreES1P_S1P_EEEEENS4_13SM90_TMA_LOADENS4_14ComposedLayoutINS4_7SwizzleILi3ELi4ELi3EEENS4_25smem_sparse_ptr_flag_bitsILi2ELi16EEENSJ_INS5_IJNS5_IJSB_SQ_EEENS5_IJSK_NSA_ILi64EEEEEEEEENS5_IJNS5_IJS1M_SG_EEESN_EEEEEEEvNS4_8identityES1S_NS1T_IS1V_NS4_18smem_ptr_flag_bitsILi16EEENSJ_INS5_IJSQ_S1Z_EEENS5_IJS1Z_SB_EEEEEEEvS26_EENS_8epilogue10collective6detail29Sm90TmaWarpSpecializedAdapterINS2F_15DefaultEpilogueIfNS5_IJSB_llEEES2J_NS2E_6thread17LinearCombinationIfLi1EffLNS2K_9ScaleType4KindE0ELNS_15FloatRoundStyleE2EfEENS1_15EpilogueDefaultEEEEEvvEEEEvNT_6ParamsE)
        /*0014*/ 	.word	0x00000000


	//----- nvinfo : EIATTR_MIN_STACK_SIZE
	.align		4
.L_14:
        /*0018*/ 	.byte	0x04, 0x12
        /*001a*/ 	.short	(.L_16 - .L_15)
	.align		4
.L_15:
        /*001c*/ 	.word	index@(_ZN7cutlass13device_kernelINS_4gemm6kernel13GemmUniversalIN4cute5tupleIJiiiiEEENS1_10collective13CollectiveMmaINS1_40MainloopSm90TmaGmmaWarpSpecializedSparseILi3ENS5_IJNS4_1CILi1EEESB_SB_EEENS1_35KernelTmaWarpSpecializedCooperativeEEENS5_IJNSA_ILi256EEENSA_ILi128EEESG_EEENS_6half_tENS5_IJNS4_6LayoutINS5_IJiNS5_IJNSA_ILi2EEEiEEEiEEENS5_IJlNS5_IJSB_SK_EEElEEEEENSJ_INS5_IJNS5_IJNS5_IJNSA_ILi8EEESK_NSA_ILi4EEEEEEiEEENS5_IJNS5_IJNSA_ILi16EEESK_SR_EEEiEEEiEEENS5_IJNS5_IJNS5_IJSG_SU_NSA_ILi2048EEEEEENSA_ILi8192EEEEEENS5_IJNS5_IJSB_NSA_ILi1024EEENSA_ILi32EEEEEElEEElEEEEEEEESI_NS5_IJlSB_lEEENS4_8TiledMMAINS4_8MMA_AtomIJNS4_4SM904GMMA6SPARSE27GMMA_64x128x32_F32F16F16_SSILNS1D_5MajorE0ELS1G_0ELNS1D_7ScaleInE1ELS1H_1ELNS1D_9SparseSelE0EEEEEENSJ_INS5_IJSK_SB_SB_EEENS5_IJSB_NSA_ILi0EEES1M_EEEEENS5_IJNS4_10UnderscoreES1P_S1P_EEEEENS4_13SM90_TMA_LOADENS4_14ComposedLayoutINS4_7SwizzleILi3ELi4ELi3EEENS4_25smem_sparse_ptr_flag_bitsILi2ELi16EEENSJ_INS5_IJNS5_IJSB_SQ_EEENS5_IJSK_NSA_ILi64EEEEEEEEENS5_IJNS5_IJS1M_SG_EEESN_EEEEEEEvNS4_8identityES1S_NS1T_IS1V_NS4_18smem_ptr_flag_bitsILi16EEENSJ_INS5_IJSQ_S1Z_EEENS5_IJS1Z_SB_EEEEEEEvS26_EENS_8epilogue10collective6detail29Sm90TmaWarpSpecializedAdapterINS2F_15DefaultEpilogueIfNS5_IJSB_llEEES2J_NS2E_6thread17LinearCombinationIfLi1EffLNS2K_9ScaleType4KindE0ELNS_15FloatRoundStyleE2EfEENS1_15EpilogueDefaultEEEEEvvEEEEvNT_6ParamsE)
        /*0020*/ 	.word	0x00000000
.L_16:


//--------------------- .nv.compat                --------------------------
	.section	.nv.compat,"",@"SHT_CUDA_COMPAT_INFO"
	.align	4
        /*0000*/ 	.byte	0x02, 0x09, 0x01, 0x00, 0x02, 0x02, 0x04, 0x00, 0x02, 0x05, 0x05, 0x00, 0x03, 0x07, 0x01, 0x01
        /*0010*/ 	.byte	0x02, 0x03, 0x01, 0x00, 0x02, 0x06, 0x01, 0x00, 0x04, 0x0b, 0x08, 0x00, 0x00, 0x00, 0x00, 0x00
        /*0020*/ 	.byte	0x00, 0x00, 0x00, 0x00


//--------------------- .nv.info._ZN7cutlass13device_kernelINS_4gemm6kernel13GemmUniversalIN4cute5tupleIJiiiiEEENS1_10collective13CollectiveMmaINS1_40MainloopSm90TmaGmmaWarpSpecializedSparseILi3ENS5_IJNS4_1CILi1EEESB_SB_EEENS1_35KernelTmaWarpSpecializedCooperativeEEENS5_IJNSA_ILi256EEENSA_ILi128EEESG_EEENS_6half_tENS5_IJNS4_6LayoutINS5_IJiNS5_IJNSA_ILi2EEEiEEEiEEENS5_IJlNS5_IJSB_SK_EEElEEEEENSJ_INS5_IJNS5_IJNS5_IJNSA_ILi8EEESK_NSA_ILi4EEEEEEiEEENS5_IJNS5_IJNSA_ILi16EEESK_SR_EEEiEEEiEEENS5_IJNS5_IJNS5_IJSG_SU_NSA_ILi2048EEEEEENSA_ILi8192EEEEEENS5_IJNS5_IJSB_NSA_ILi1024EEENSA_ILi32EEEEEElEEElEEEEEEEESI_NS5_IJlSB_lEEENS4_8TiledMMAINS4_8MMA_AtomIJNS4_4SM904GMMA6SPARSE27GMMA_64x128x32_F32F16F16_SSILNS1D_5MajorE0ELS1G_0ELNS1D_7ScaleInE1ELS1H_1ELNS1D_9SparseSelE0EEEEEENSJ_INS5_IJSK_SB_SB_EEENS5_IJSB_NSA_ILi0EEES1M_EEEEENS5_IJNS4_10UnderscoreES1P_S1P_EEEEENS4_13SM90_TMA_LOADENS4_14ComposedLayoutINS4_7SwizzleILi3ELi4ELi3EEENS4_25smem_sparse_ptr_flag_bitsILi2ELi16EEENSJ_INS5_IJNS5_IJSB_SQ_EEENS5_IJSK_NSA_ILi64EEEEEEEEENS5_IJNS5_IJS1M_SG_EEESN_EEEEEEEvNS4_8identityES1S_NS1T_IS1V_NS4_18smem_ptr_flag_bitsILi16EEENSJ_INS5_IJSQ_S1Z_EEENS5_IJS1Z_SB_EEEEEEEvS26_EENS_8epilogue10collective6detail29Sm90TmaWarpSpecializedAdapterINS2F_15DefaultEpilogueIfNS5_IJSB_llEEES2J_NS2E_6thread17LinearCombinationIfLi1EffLNS2K_9ScaleType4KindE0ELNS_15FloatRoundStyleE2EfEENS1_15EpilogueDefaultEEEEEvvEEEEvNT_6ParamsE --------------------------
	.section	.nv.info._ZN7cutlass13device_kernelINS_4gemm6kernel13GemmUniversalIN4cute5tupleIJiiiiEEENS1_10collective13CollectiveMmaINS1_40MainloopSm90TmaGmmaWarpSpecializedSparseILi3ENS5_IJNS4_1CILi1EEESB_SB_EEENS1_35KernelTmaWarpSpecializedCooperativeEEENS5_IJNSA_ILi256EEENSA_ILi128EEESG_EEENS_6half_tENS5_IJNS4_6LayoutINS5_IJiNS5_IJNSA_ILi2EEEiEEEiEEENS5_IJlNS5_IJSB_SK_EEElEEEEENSJ_INS5_IJNS5_IJNS5_IJNSA_ILi8EEESK_NSA_ILi4EEEEEEiEEENS5_IJNS5_IJNSA_ILi16EEESK_SR_EEEiEEEiEEENS5_IJNS5_IJNS5_IJSG_SU_NSA_ILi2048EEEEEENSA_ILi8192EEEEEENS5_IJNS5_IJSB_NSA_ILi1024EEENSA_ILi32EEEEEElEEElEEEEEEEESI_NS5_IJlSB_lEEENS4_8TiledMMAINS4_8MMA_AtomIJNS4_4SM904GMMA6SPARSE27GMMA_64x128x32_F32F16F16_SSILNS1D_5MajorE0ELS1G_0ELNS1D_7ScaleInE1ELS1H_1ELNS1D_9SparseSelE0EEEEEENSJ_INS5_IJSK_SB_SB_EEENS5_IJSB_NSA_ILi0EEES1M_EEEEENS5_IJNS4_10UnderscoreES1P_S1P_EEEEENS4_13SM90_TMA_LOADENS4_14ComposedLayoutINS4_7SwizzleILi3ELi4ELi3EEENS4_25smem_sparse_ptr_flag_bitsILi2ELi16EEENSJ_INS5_IJNS5_IJSB_SQ_EEENS5_IJSK_NSA_ILi64EEEEEEEEENS5_IJNS5_IJS1M_SG_EEESN_EEEEEEEvNS4_8identityES1S_NS1T_IS1V_NS4_18smem_ptr_flag_bitsILi16EEENSJ_INS5_IJSQ_S1Z_EEENS5_IJS1Z_SB_EEEEEEEvS26_EENS_8epilogue10collective6detail29Sm90TmaWarpSpecializedAdapterINS2F_15DefaultEpilogueIfNS5_IJSB_llEEES2J_NS2E_6thread17LinearCombinationIfLi1EffLNS2K_9ScaleType4KindE0ELNS_15FloatRoundStyleE2EfEENS1_15EpilogueDefaultEEEEEvvEEEEvNT_6ParamsE,"",@"SHT_CUDA_INFO"
	.sectionflags	@""
	.align	4


	//----- nvinfo : EIATTR_CUDA_API_VERSION
	.align		4
        /*0000*/ 	.byte	0x04, 0x37
        /*0002*/ 	.short	(.L_18 - .L_17)
.L_17:
        /*0004*/ 	.word	0x00000082


	//----- nvinfo : EIATTR_KPARAM_INFO
	.align		4
.L_18:
        /*0008*/ 	.byte	0x04, 0x17
        /*000a*/ 	.short	(.L_20 - .L_19)
.L_19:
        /*000c*/ 	.word	0x00000000
        /*0010*/ 	.short	0x0000
        /*0012*/ 	.short	0x0070
        /*0014*/ 	.byte	0x00, 0xf0, 0x01, 0x14


	//----- nvinfo : EIATTR_SPARSE_MMA_MASK
	.align		4
.L_20:
        /*0018*/ 	.byte	0x03, 0x50
        /*001a*/ 	.short	0x0002


	//----- nvinfo : EIATTR_MAXREG_COUNT
	.align		4
        /*001c*/ 	.byte	0x03, 0x1b
        /*001e*/ 	.short	0x00a8


	//----- nvinfo : EIATTR_NUM_BARRIERS
	.align		4
        /*0020*/ 	.byte	0x02, 0x4c
        /*0022*/ 	.byte	0x01
	.zero		1


	//----- nvinfo : EIATTR_MERCURY_ISA_VERSION
	.align		4
        /*0024*/ 	.byte	0x03, 0x5f
        /*0026*/ 	.short	0x0101


	//----- nvinfo : EIATTR_INT_WARP_WIDE_INSTR_OFFSETS
	.align		4
        /*0028*/ 	.byte	0x04, 0x31
        /*002a*/ 	.short	(.L_22 - .L_21)


	//   ....[0]....
.L_21:
        /*002c*/ 	.word	0x000003c0


	//   ....[1]....
        /*0030*/ 	.word	0x000003d0


	//   ....[2]....
        /*0034*/ 	.word	0x000004c0


	//----- nvinfo : EIATTR_COOP_GROUP_MASK_REGIDS
	.align		4
.L_22:
        /*0038*/ 	.byte	0x04, 0x29
        /*003a*/ 	.short	(.L_24 - .L_23)


	//   ....[0]....
.L_23:
        /*003c*/ 	.word	0xffffffff


	//   ....[1]....
        /*0040*/ 	.word	0xffffffff


	//   ....[2]....
        /*0044*/ 	.word	0xffffffff


	//   ....[3]....
        /*0048*/ 	.word	0xffffffff


	//   ....[4]....
        /*004c*/ 	.word	0xffffffff


	//----- nvinfo : EIATTR_COOP_GROUP_INSTR_OFFSETS
	.align		4
.L_24:
        /*0050*/ 	.byte	0x04, 0x28
        /*0052*/ 	.short	(.L_26 - .L_25)


	//   ....[0]....
.L_25:
        /*0054*/ 	.word	0x00000060


	//   ....[1]....
        /*0058*/ 	.word	0x00000070


	//   ....[2]....
        /*005c*/ 	.word	0x00000160


	//   ....[3]....
        /*0060*/ 	.word	0x000002d0


	//   ....[4]....
        /*0064*/ 	.word	0x00000fd0


	//----- nvinfo : EIATTR_REG_RECONFIG
	.align		4
.L_26:
        /*0068*/ 	.byte	0x01, 0x54
	.zero		2


	//----- nvinfo : EIATTR_MBARRIER_INSTR_OFFSETS
	.align		4
        /*006c*/ 	.byte	0x04, 0x39
        /*006e*/ 	.short	(.L_28 - .L_27)


	//   ....[0]....
.L_27:
        /*0070*/ 	.word	0x00000260
        /*0074*/ 	.word	0x000000ff
        /*0078*/ 	.word	0x00000000
        /*007c*/ 	.short	0x0100
        /*007e*/ 	.byte	0x08
	.zero		1


	//   ....[1]....
        /*0080*/ 	.word	0x00000270
        /*0084*/ 	.word	0x000000ff
        /*0088*/ 	.word	0x00000018
        /*008c*/ 	.short	0x0100
        /*008e*/ 	.byte	0x08
	.zero		1


	//   ....[2]....
        /*0090*/ 	.word	0x00000280
        /*0094*/ 	.word	0x000000ff
        /*0098*/ 	.word	0x00000008
        /*009c*/ 	.short	0x0100
        /*009e*/ 	.byte	0x08
	.zero		1


	//   ....[3]....
        /*00a0*/ 	.word	0x00000290
        /*00a4*/ 	.word	0x000000ff
        /*00a8*/ 	.word	0x00000020
        /*00ac*/ 	.short	0x0100
        /*00ae*/ 	.byte	0x08
	.zero		1


	//   ....[4]....
        /*00b0*/ 	.word	0x000002a0
        /*00b4*/ 	.word	0x000000ff
        /*00b8*/ 	.word	0x00000010
        /*00bc*/ 	.short	0x0100
        /*00be*/ 	.byte	0x08
	.zero		1


	//   ....[5]....
        /*00c0*/ 	.word	0x000002b0
        /*00c4*/ 	.word	0x000000ff
        /*00c8*/ 	.word	0x00000028
        /*00cc*/ 	.short	0x0100
        /*00ce*/ 	.byte	0x08
	.zero		1


	//   ....[6]....
        /*00d0*/ 	.word	0x00000530
        /*00d4*/ 	.word	0x000000ff
        /*00d8*/ 	.word	0x00000040
        /*00dc*/ 	.short	0x0100
        /*00de*/ 	.byte	0x06
	.zero		1


	//   ....[7]....
        /*00e0*/ 	.word	0x00000590
        /*00e4*/ 	.word	0x000000ff
        /*00e8*/ 	.word	0x00000048
        /*00ec*/ 	.short	0x0100
        /*00ee*/ 	.byte	0x06
	.zero		1


	//   ....[8]....
        /*00f0*/ 	.word	0x00001510
        /*00f4*/ 	.word	0x000000ff
        /*00f8*/ 	.word	0x00000000
        /*00fc*/ 	.short	0x010a
        /*00fe*/ 	.byte	0x0b
	.zero		1


	//   ....[9]....
        /*0100*/ 	.word	0x000015e0
        /*0104*/ 	.word	0x000000ff
        /*0108*/ 	.word	0x00000000
        /*010c*/ 	.short	0x010a
        /*010e*/ 	.byte	0x0b
	.zero		1


	//   ....[10]....
        /*0110*/ 	.word	0x00001910
        /*0114*/ 	.word	0x000000ff
        /*0118*/ 	.word	0x00000000
        /*011c*/ 	.short	0x0101
        /*011e*/ 	.byte	0x0a
	.zero		1


	//   ....[11]....
        /*0120*/ 	.word	0x0000ae90
        /*0124*/ 	.word	0x0000000e
        /*0128*/ 	.word	0x00000018
        /*012c*/ 	.short	0x010a
        /*012e*/ 	.byte	0x3f
	.zero		1


	//   ....[12]....
        /*0130*/ 	.word	0x0000b340
        /*0134*/ 	.word	0x00000008
        /*0138*/ 	.word	0x00000048
        /*013c*/ 	.short	0x0101
        /*013e*/ 	.byte	0x3f
	.zero		1


	//   ....[13]....
        /*0140*/ 	.word	0x0000ba40
        /*0144*/ 	.word	0x00000004
        /*0148*/ 	.word	0x00000000
        /*014c*/ 	.short	0x010a
        /*014e*/ 	.byte	0x3f
	.zero		1


	//   ....[14]....
        /*0150*/ 	.word	0x0000bac0
        /*0154*/ 	.word	0x00000006
        /*0158*/ 	.word	0x00000000
        /*015c*/ 	.short	0x010a
        /*015e*/ 	.byte	0x3f
	.zero		1


	//   ....[15]....
        /*0160*/ 	.word	0x0000bb50
        /*0164*/ 	.word	0x00000003
        /*0168*/ 	.word	0x00000000
        /*016c*/ 	.short	0x010a
        /*016e*/ 	.byte	0x3f
	.zero		1


	//   ....[16]....
        /*0170*/ 	.word	0x0000bbc0
        /*0174*/ 	.word	0x0000000c
        /*0178*/ 	.word	0x00000000
        /*017c*/ 	.short	0x010a
        /*017e*/ 	.byte	0x3f
	.zero		1


	//   ....[17]....
        /*0180*/ 	.word	0x0000bc90
        /*0184*/ 	.word	0x0000000e
        /*0188*/ 	.word	0x00000018
        /*018c*/ 	.short	0x010a
        /*018e*/ 	.byte	0x3f
	.zero		1


	//   ....[18]....
        /*0190*/ 	.word	0x0000bd70
        /*0194*/ 	.word	0x00000004
        /*0198*/ 	.word	0x00000000
        /*019c*/ 	.short	0x010a
        /*019e*/ 	.byte	0x3f
	.zero		1


	//   ....[19]....
        /*01a0*/ 	.word	0x0000bdc0
        /*01a4*/ 	.word	0x00000006
        /*01a8*/ 	.word	0x00000000
        /*01ac*/ 	.short	0x010a
        /*01ae*/ 	.byte	0x3f
	.zero		1


	//----- nvinfo : EIATTR_NUM_MBARRIERS
	.align		4
.L_28:
        /*01b0*/ 	.byte	0x03, 0x38
        /*01b2*/ 	.short	0x0008


	//----- nvinfo : EIATTR_EXIT_INSTR_OFFSETS
	.align		4
        /*01b4*/ 	.byte	0x04, 0x1c
        /*01b6*/ 	.short	(.L_30 - .L_29)


	//   ....[0]....
.L_29:
        /*01b8*/ 	.word	0x000005e0


	//   ....[1]....
        /*01bc*/ 	.word	0x00000ea0


	//   ....[2]....
        /*01c0*/ 	.word	0x0000a4d0


	//   ....[3]....
        /*01c4*/ 	.word	0x0000ab00


	//   ....[4]....
        /*01c8*/ 	.word	0x0000bba0


	//----- nvinfo : EIATTR_MAX_THREADS
	.align		4
.L_30:
        /*01cc*/ 	.byte	0x04, 0x05
        /*01ce*/ 	.short	(.L_32 - .L_31)
.L_31:
        /*01d0*/ 	.word	0x00000180
        /*01d4*/ 	.word	0x00000001
        /*01d8*/ 	.word	0x00000001


	//----- nvinfo : EIATTR_CRS_STACK_SIZE
	.align		4
.L_32:
        /*01dc*/ 	.byte	0x04, 0x1e
        /*01de*/ 	.short	(.L_34 - .L_33)
.L_33:
        /*01e0*/ 	.word	0x00000000


	//----- nvinfo : EIATTR_CBANK_PARAM_SIZE
	.align		4
.L_34:
        /*01e4*/ 	.byte	0x03, 0x19
        /*01e6*/ 	.short	0x0570


	//----- nvinfo : EIATTR_PARAM_CBANK
	.align		4
        /*01e8*/ 	.byte	0x04, 0x0a
        /*01ea*/ 	.short	(.L_36 - .L_35)
	.align		4
.L_35:
        /*01ec*/ 	.word	index@(.nv.constant0._ZN7cutlass13device_kernelINS_4gemm6kernel13GemmUniversalIN4cute5tupleIJiiiiEEENS1_10collective13CollectiveMmaINS1_40MainloopSm90TmaGmmaWarpSpecializedSparseILi3ENS5_IJNS4_1CILi1EEESB_SB_EEENS1_35KernelTmaWarpSpecializedCooperativeEEENS5_IJNSA_ILi256EEENSA_ILi128EEESG_EEENS_6half_tENS5_IJNS4_6LayoutINS5_IJiNS5_IJNSA_ILi2EEEiEEEiEEENS5_IJlNS5_IJSB_SK_EEElEEEEENSJ_INS5_IJNS5_IJNS5_IJNSA_ILi8EEESK_NSA_ILi4EEEEEEiEEENS5_IJNS5_IJNSA_ILi16EEESK_SR_EEEiEEEiEEENS5_IJNS5_IJNS5_IJSG_SU_NSA_ILi2048EEEEEENSA_ILi8192EEEEEENS5_IJNS5_IJSB_NSA_ILi1024EEENSA_ILi32EEEEEElEEElEEEEEEEESI_NS5_IJlSB_lEEENS4_8TiledMMAINS4_8MMA_AtomIJNS4_4SM904GMMA6SPARSE27GMMA_64x128x32_F32F16F16_SSILNS1D_5MajorE0ELS1G_0ELNS1D_7ScaleInE1ELS1H_1ELNS1D_9SparseSelE0EEEEEENSJ_INS5_IJSK_SB_SB_EEENS5_IJSB_NSA_ILi0EEES1M_EEEEENS5_IJNS4_10UnderscoreES1P_S1P_EEEEENS4_13SM90_TMA_LOADENS4_14ComposedLayoutINS4_7SwizzleILi3ELi4ELi3EEENS4_25smem_sparse_ptr_flag_bitsILi2ELi16EEENSJ_INS5_IJNS5_IJSB_SQ_EEENS5_IJSK_NSA_ILi64EEEEEEEEENS5_IJNS5_IJS1M_SG_EEESN_EEEEEEEvNS4_8identityES1S_NS1T_IS1V_NS4_18smem_ptr_flag_bitsILi16EEENSJ_INS5_IJSQ_S1Z_EEENS5_IJS1Z_SB_EEEEEEEvS26_EENS_8epilogue10collective6detail29Sm90TmaWarpSpecializedAdapterINS2F_15DefaultEpilogueIfNS5_IJSB_llEEES2J_NS2E_6thread17LinearCombinationIfLi1EffLNS2K_9ScaleType4KindE0ELNS_15FloatRoundStyleE2EfEENS1_15EpilogueDefaultEEEEEvvEEEEvNT_6ParamsE)
        /*01f0*/ 	.short	0x0210
        /*01f2*/ 	.short	0x0570


	//----- nvinfo : EIATTR_SW_WAR
	.align		4
.L_36:
        /*01f4*/ 	.byte	0x04, 0x36
        /*01f6*/ 	.short	(.L_38 - .L_37)
.L_37:
        /*01f8*/ 	.word	0x00000008
.L_38:


//--------------------- .nv.callgraph             --------------------------
	.section	.nv.callgraph,"",@"SHT_CUDA_CALLGRAPH"
	.align	4
	.sectionentsize	8
	.align		4
        /*0000*/ 	.word	0x00000000
	.align		4
        /*0004*/ 	.word	0xffffffff
	.align		4
        /*0008*/ 	.word	0x00000000
	.align		4
        /*000c*/ 	.word	0xfffffffe
	.align		4
        /*0010*/ 	.word	0x00000000
	.align		4
        /*0014*/ 	.word	0xfffffffd
	.align		4
        /*0018*/ 	.word	0x00000000
	.align		4
        /*001c*/ 	.word	0xfffffffc


//--------------------- .nv.constant4             --------------------------
	.section	.nv.constant4,"a",@progbits
	.align	8
	.align		8
.nv.constant4:
        /*0000*/ 	.dword	_ZN39_INTERNAL_98da2cb4_4_k_cu_24ff5cf5_36374cuda3std3__45__cpo5beginE
	.align		8
        /*0008*/ 	.dword	_ZN39_INTERNAL_98da2cb4_4_k_cu_24ff5cf5_36374cuda3std3__45__cpo3endE
	.align		8
        /*0010*/ 	.dword	_ZN39_INTERNAL_98da2cb4_4_k_cu_24ff5cf5_36374cuda3std3__45__cpo6cbeginE
	.align		8
        /*0018*/ 	.dword	_ZN39_INTERNAL_98da2cb4_4_k_cu_24ff5cf5_36374cuda3std3__45__cpo4cendE
	.align		8
        /*0020*/ 	.dword	_ZN39_INTERNAL_98da2cb4_4_k_cu_24ff5cf5_36374cuda3std3__441_GLOBAL__N__98da2cb4_4_k_cu_24ff5cf5_36376ignoreE
	.align		8
        /*0028*/ 	.dword	_ZN39_INTERNAL_98da2cb4_4_k_cu_24ff5cf5_36374cuda3std3__419piecewise_constructE
	.align		8
        /*0030*/ 	.dword	_ZN39_INTERNAL_98da2cb4_4_k_cu_24ff5cf5_36374cuda3std3__48in_placeE
	.align		8
        /*0038*/ 	.dword	_ZN39_INTERNAL_98da2cb4_4_k_cu_24ff5cf5_36374cuda3std6ranges3__45__cpo4swapE
	.align		8
        /*0040*/ 	.dword	_ZN39_INTERNAL_98da2cb4_4_k_cu_24ff5cf5_36374cuda3std6ranges3__45__cpo9iter_moveE
	.align		8
        /*0048*/ 	.dword	_ZN39_INTERNAL_98da2cb4_4_k_cu_24ff5cf5_36374cute7productE
	.align		8
        /*0050*/ 	.dword	_ZN39_INTERNAL_98da2cb4_4_k_cu_24ff5cf5_36374cute1_E


//--------------------- .text._ZN7cutlass13device_kernelINS_4gemm6kernel13GemmUniversalIN4cute5tupleIJiiiiEEENS1_10collective13CollectiveMmaINS1_40MainloopSm90TmaGmmaWarpSpecializedSparseILi3ENS5_IJNS4_1CILi1EEESB_SB_EEENS1_35KernelTmaWarpSpecializedCooperativeEEENS5_IJNSA_ILi256EEENSA_ILi128EEESG_EEENS_6half_tENS5_IJNS4_6LayoutINS5_IJiNS5_IJNSA_ILi2EEEiEEEiEEENS5_IJlNS5_IJSB_SK_EEElEEEEENSJ_INS5_IJNS5_IJNS5_IJNSA_ILi8EEESK_NSA_ILi4EEEEEEiEEENS5_IJNS5_IJNSA_ILi16EEESK_SR_EEEiEEEiEEENS5_IJNS5_IJNS5_IJSG_SU_NSA_ILi2048EEEEEENSA_ILi8192EEEEEENS5_IJNS5_IJSB_NSA_ILi1024EEENSA_ILi32EEEEEElEEElEEEEEEEESI_NS5_IJlSB_lEEENS4_8TiledMMAINS4_8MMA_AtomIJNS4_4SM904GMMA6SPARSE27GMMA_64x128x32_F32F16F16_SSILNS1D_5MajorE0ELS1G_0ELNS1D_7ScaleInE1ELS1H_1ELNS1D_9SparseSelE0EEEEEENSJ_INS5_IJSK_SB_SB_EEENS5_IJSB_NSA_ILi0EEES1M_EEEEENS5_IJNS4_10UnderscoreES1P_S1P_EEEEENS4_13SM90_TMA_LOADENS4_14ComposedLayoutINS4_7SwizzleILi3ELi4ELi3EEENS4_25smem_sparse_ptr_flag_bitsILi2ELi16EEENSJ_INS5_IJNS5_IJSB_SQ_EEENS5_IJSK_NSA_ILi64EEEEEEEEENS5_IJNS5_IJS1M_SG_EEESN_EEEEEEEvNS4_8identityES1S_NS1T_IS1V_NS4_18smem_ptr_flag_bitsILi16EEENSJ_INS5_IJSQ_S1Z_EEENS5_IJS1Z_SB_EEEEEEEvS26_EENS_8epilogue10collective6detail29Sm90TmaWarpSpecializedAdapterINS2F_15DefaultEpilogueIfNS5_IJSB_llEEES2J_NS2E_6thread17LinearCombinationIfLi1EffLNS2K_9ScaleType4KindE0ELNS_15FloatRoundStyleE2EfEENS1_15EpilogueDefaultEEEEEvvEEEEvNT_6ParamsE --------------------------
	.section	.text._ZN7cutlass13device_kernelINS_4gemm6kernel13GemmUniversalIN4cute5tupleIJiiiiEEENS1_10collective13CollectiveMmaINS1_40MainloopSm90TmaGmmaWarpSpecializedSparseILi3ENS5_IJNS4_1CILi1EEESB_SB_EEENS1_35KernelTmaWarpSpecializedCooperativeEEENS5_IJNSA_ILi256EEENSA_ILi128EEESG_EEENS_6half_tENS5_IJNS4_6LayoutINS5_IJiNS5_IJNSA_ILi2EEEiEEEiEEENS5_IJlNS5_IJSB_SK_EEElEEEEENSJ_INS5_IJNS5_IJNS5_IJNSA_ILi8EEESK_NSA_ILi4EEEEEEiEEENS5_IJNS5_IJNSA_ILi16EEESK_SR_EEEiEEEiEEENS5_IJNS5_IJNS5_IJSG_SU_NSA_ILi2048EEEEEENSA_ILi8192EEEEEENS5_IJNS5_IJSB_NSA_ILi1024EEENSA_ILi32EEEEEElEEElEEEEEEEESI_NS5_IJlSB_lEEENS4_8TiledMMAINS4_8MMA_AtomIJNS4_4SM904GMMA6SPARSE27GMMA_64x128x32_F32F16F16_SSILNS1D_5MajorE0ELS1G_0ELNS1D_7ScaleInE1ELS1H_1ELNS1D_9SparseSelE0EEEEEENSJ_INS5_IJSK_SB_SB_EEENS5_IJSB_NSA_ILi0EEES1M_EEEEENS5_IJNS4_10UnderscoreES1P_S1P_EEEEENS4_13SM90_TMA_LOADENS4_14ComposedLayoutINS4_7SwizzleILi3ELi4ELi3EEENS4_25smem_sparse_ptr_flag_bitsILi2ELi16EEENSJ_INS5_IJNS5_IJSB_SQ_EEENS5_IJSK_NSA_ILi64EEEEEEEEENS5_IJNS5_IJS1M_SG_EEESN_EEEEEEEvNS4_8identityES1S_NS1T_IS1V_NS4_18smem_ptr_flag_bitsILi16EEENSJ_INS5_IJSQ_S1Z_EEENS5_IJS1Z_SB_EEEEEEEvS26_EENS_8epilogue10collective6detail29Sm90TmaWarpSpecializedAdapterINS2F_15DefaultEpilogueIfNS5_IJSB_llEEES2J_NS2E_6thread17LinearCombinationIfLi1EffLNS2K_9ScaleType4KindE0ELNS_15FloatRoundStyleE2EfEENS1_15EpilogueDefaultEEEEEvvEEEEvNT_6ParamsE,"ax",@progbits
	.align	128
.text._ZN7cutlass13device_kernelINS_4gemm6kernel13GemmUniversalIN4cute5tupleIJiiiiEEENS1_10collective13CollectiveMmaINS1_40MainloopSm90TmaGmmaWarpSpecializedSparseILi3ENS5_IJNS4_1CILi1EEESB_SB_EEENS1_35KernelTmaWarpSpecializedCooperativeEEENS5_IJNSA_ILi256EEENSA_ILi128EEESG_EEENS_6half_tENS5_IJNS4_6LayoutINS5_IJiNS5_IJNSA_ILi2EEEiEEEiEEENS5_IJlNS5_IJSB_SK_EEElEEEEENSJ_INS5_IJNS5_IJNS5_IJNSA_ILi8EEESK_NSA_ILi4EEEEEEiEEENS5_IJNS5_IJNSA_ILi16EEESK_SR_EEEiEEEiEEENS5_IJNS5_IJNS5_IJSG_SU_NSA_ILi2048EEEEEENSA_ILi8192EEEEEENS5_IJNS5_IJSB_NSA_ILi1024EEENSA_ILi32EEEEEElEEElEEEEEEEESI_NS5_IJlSB_lEEENS4_8TiledMMAINS4_8MMA_AtomIJNS4_4SM904GMMA6SPARSE27GMMA_64x128x32_F32F16F16_SSILNS1D_5MajorE0ELS1G_0ELNS1D_7ScaleInE1ELS1H_1ELNS1D_9SparseSelE0EEEEEENSJ_INS5_IJSK_SB_SB_EEENS5_IJSB_NSA_ILi0EEES1M_EEEEENS5_IJNS4_10UnderscoreES1P_S1P_EEEEENS4_13SM90_TMA_LOADENS4_14ComposedLayoutINS4_7SwizzleILi3ELi4ELi3EEENS4_25smem_sparse_ptr_flag_bitsILi2ELi16EEENSJ_INS5_IJNS5_IJSB_SQ_EEENS5_IJSK_NSA_ILi64EEEEEEEEENS5_IJNS5_IJS1M_SG_EEESN_EEEEEEEvNS4_8identityES1S_NS1T_IS1V_NS4_18smem_ptr_flag_bitsILi16EEENSJ_INS5_IJSQ_S1Z_EEENS5_IJS1Z_SB_EEEEEEEvS26_EENS_8epilogue10collective6detail29Sm90TmaWarpSpecializedAdapterINS2F_15DefaultEpilogueIfNS5_IJSB_llEEES2J_NS2E_6thread17LinearCombinationIfLi1EffLNS2K_9ScaleType4KindE0ELNS_15FloatRoundStyleE2EfEENS1_15EpilogueDefaultEEEEEvvEEEEvNT_6ParamsE:
        .type           _ZN7cutlass13device_kernelINS_4gemm6kernel13GemmUniversalIN4cute5tupleIJiiiiEEENS1_10collective13CollectiveMmaINS1_40MainloopSm90TmaGmmaWarpSpecializedSparseILi3ENS5_IJNS4_1CILi1EEESB_SB_EEENS1_35KernelTmaWarpSpecializedCooperativeEEENS5_IJNSA_ILi256EEENSA_ILi128EEESG_EEENS_6half_tENS5_IJNS4_6LayoutINS5_IJiNS5_IJNSA_ILi2EEEiEEEiEEENS5_IJlNS5_IJSB_SK_EEElEEEEENSJ_INS5_IJNS5_IJNS5_IJNSA_ILi8EEESK_NSA_ILi4EEEEEEiEEENS5_IJNS5_IJNSA_ILi16EEESK_SR_EEEiEEEiEEENS5_IJNS5_IJNS5_IJSG_SU_NSA_ILi2048EEEEEENSA_ILi8192EEEEEENS5_IJNS5_IJSB_NSA_ILi1024EEENSA_ILi32EEEEEElEEElEEEEEEEESI_NS5_IJlSB_lEEENS4_8TiledMMAINS4_8MMA_AtomIJNS4_4SM904GMMA6SPARSE27GMMA_64x128x32_F32F16F16_SSILNS1D_5MajorE0ELS1G_0ELNS1D_7ScaleInE1ELS1H_1ELNS1D_9SparseSelE0EEEEEENSJ_INS5_IJSK_SB_SB_EEENS5_IJSB_NSA_ILi0EEES1M_EEEEENS5_IJNS4_10UnderscoreES1P_S1P_EEEEENS4_13SM90_TMA_LOADENS4_14ComposedLayoutINS4_7SwizzleILi3ELi4ELi3EEENS4_25smem_sparse_ptr_flag_bitsILi2ELi16EEENSJ_INS5_IJNS5_IJSB_SQ_EEENS5_IJSK_NSA_ILi64EEEEEEEEENS5_IJNS5_IJS1M_SG_EEESN_EEEEEEEvNS4_8identityES1S_NS1T_IS1V_NS4_18smem_ptr_flag_bitsILi16EEENSJ_INS5_IJSQ_S1Z_EEENS5_IJS1Z_SB_EEEEEEEvS26_EENS_8epilogue10collective6detail29Sm90TmaWarpSpecializedAdapterINS2F_15DefaultEpilogueIfNS5_IJSB_llEEES2J_NS2E_6thread17LinearCombinationIfLi1EffLNS2K_9ScaleType4KindE0ELNS_15FloatRoundStyleE2EfEENS1_15EpilogueDefaultEEEEEvvEEEEvNT_6ParamsE,@function
        .size           _ZN7cutlass13device_kernelINS_4gemm6kernel13GemmUniversalIN4cute5tupleIJiiiiEEENS1_10collective13CollectiveMmaINS1_40MainloopSm90TmaGmmaWarpSpecializedSparseILi3ENS5_IJNS4_1CILi1EEESB_SB_EEENS1_35KernelTmaWarpSpecializedCooperativeEEENS5_IJNSA_ILi256EEENSA_ILi128EEESG_EEENS_6half_tENS5_IJNS4_6LayoutINS5_IJiNS5_IJNSA_ILi2EEEiEEEiEEENS5_IJlNS5_IJSB_SK_EEElEEEEENSJ_INS5_IJNS5_IJNS5_IJNSA_ILi8EEESK_NSA_ILi4EEEEEEiEEENS5_IJNS5_IJNSA_ILi16EEESK_SR_EEEiEEEiEEENS5_IJNS5_IJNS5_IJSG_SU_NSA_ILi2048EEEEEENSA_ILi8192EEEEEENS5_IJNS5_IJSB_NSA_ILi1024EEENSA_ILi32EEEEEElEEElEEEEEEEESI_NS5_IJlSB_lEEENS4_8TiledMMAINS4_8MMA_AtomIJNS4_4SM904GMMA6SPARSE27GMMA_64x128x32_F32F16F16_SSILNS1D_5MajorE0ELS1G_0ELNS1D_7ScaleInE1ELS1H_1ELNS1D_9SparseSelE0EEEEEENSJ_INS5_IJSK_SB_SB_EEENS5_IJSB_NSA_ILi0EEES1M_EEEEENS5_IJNS4_10UnderscoreES1P_S1P_EEEEENS4_13SM90_TMA_LOADENS4_14ComposedLayoutINS4_7SwizzleILi3ELi4ELi3EEENS4_25smem_sparse_ptr_flag_bitsILi2ELi16EEENSJ_INS5_IJNS5_IJSB_SQ_EEENS5_IJSK_NSA_ILi64EEEEEEEEENS5_IJNS5_IJS1M_SG_EEESN_EEEEEEEvNS4_8identityES1S_NS1T_IS1V_NS4_18smem_ptr_flag_bitsILi16EEENSJ_INS5_IJSQ_S1Z_EEENS5_IJS1Z_SB_EEEEEEEvS26_EENS_8epilogue10collective6detail29Sm90TmaWarpSpecializedAdapterINS2F_15DefaultEpilogueIfNS5_IJSB_llEEES2J_NS2E_6thread17LinearCombinationIfLi1EffLNS2K_9ScaleType4KindE0ELNS_15FloatRoundStyleE2EfEENS1_15EpilogueDefaultEEEEEvvEEEEvNT_6ParamsE,(.L_x_311 - _ZN7cutlass13device_kernelINS_4gemm6kernel13GemmUniversalIN4cute5tupleIJiiiiEEENS1_10collective13CollectiveMmaINS1_40MainloopSm90TmaGmmaWarpSpecializedSparseILi3ENS5_IJNS4_1CILi1EEESB_SB_EEENS1_35KernelTmaWarpSpecializedCooperativeEEENS5_IJNSA_ILi256EEENSA_ILi128EEESG_EEENS_6half_tENS5_IJNS4_6LayoutINS5_IJiNS5_IJNSA_ILi2EEEiEEEiEEENS5_IJlNS5_IJSB_SK_EEElEEEEENSJ_INS5_IJNS5_IJNS5_IJNSA_ILi8EEESK_NSA_ILi4EEEEEEiEEENS5_IJNS5_IJNSA_ILi16EEESK_SR_EEEiEEEiEEENS5_IJNS5_IJNS5_IJSG_SU_NSA_ILi2048EEEEEENSA_ILi8192EEEEEENS5_IJNS5_IJSB_NSA_ILi1024EEENSA_ILi32EEEEEElEEElEEEEEEEESI_NS5_IJlSB_lEEENS4_8TiledMMAINS4_8MMA_AtomIJNS4_4SM904GMMA6SPARSE27GMMA_64x128x32_F32F16F16_SSILNS1D_5MajorE0ELS1G_0ELNS1D_7ScaleInE1ELS1H_1ELNS1D_9SparseSelE0EEEEEENSJ_INS5_IJSK_SB_SB_EEENS5_IJSB_NSA_ILi0EEES1M_EEEEENS5_IJNS4_10UnderscoreES1P_S1P_EEEEENS4_13SM90_TMA_LOADENS4_14ComposedLayoutINS4_7SwizzleILi3ELi4ELi3EEENS4_25smem_sparse_ptr_flag_bitsILi2ELi16EEENSJ_INS5_IJNS5_IJSB_SQ_EEENS5_IJSK_NSA_ILi64EEEEEEEEENS5_IJNS5_IJS1M_SG_EEESN_EEEEEEEvNS4_8identityES1S_NS1T_IS1V_NS4_18smem_ptr_flag_bitsILi16EEENSJ_INS5_IJSQ_S1Z_EEENS5_IJS1Z_SB_EEEEEEEvS26_EENS_8epilogue10collective6detail29Sm90TmaWarpSpecializedAdapterINS2F_15DefaultEpilogueIfNS5_IJSB_llEEES2J_NS2E_6thread17LinearCombinationIfLi1EffLNS2K_9ScaleType4KindE0ELNS_15FloatRoundStyleE2EfEENS1_15EpilogueDefaultEEEEEvvEEEEvNT_6ParamsE)
        .other          _ZN7cutlass13device_kernelINS_4gemm6kernel13GemmUniversalIN4cute5tupleIJiiiiEEENS1_10collective13CollectiveMmaINS1_40MainloopSm90TmaGmmaWarpSpecializedSparseILi3ENS5_IJNS4_1CILi1EEESB_SB_EEENS1_35KernelTmaWarpSpecializedCooperativeEEENS5_IJNSA_ILi256EEENSA_ILi128EEESG_EEENS_6half_tENS5_IJNS4_6LayoutINS5_IJiNS5_IJNSA_ILi2EEEiEEEiEEENS5_IJlNS5_IJSB_SK_EEElEEEEENSJ_INS5_IJNS5_IJNS5_IJNSA_ILi8EEESK_NSA_ILi4EEEEEEiEEENS5_IJNS5_IJNSA_ILi16EEESK_SR_EEEiEEEiEEENS5_IJNS5_IJNS5_IJSG_SU_NSA_ILi2048EEEEEENSA_ILi8192EEEEEENS5_IJNS5_IJSB_NSA_ILi1024EEENSA_ILi32EEEEEElEEElEEEEEEEESI_NS5_IJlSB_lEEENS4_8TiledMMAINS4_8MMA_AtomIJNS4_4SM904GMMA6SPARSE27GMMA_64x128x32_F32F16F16_SSILNS1D_5MajorE0ELS1G_0ELNS1D_7ScaleInE1ELS1H_1ELNS1D_9SparseSelE0EEEEEENSJ_INS5_IJSK_SB_SB_EEENS5_IJSB_NSA_ILi0EEES1M_EEEEENS5_IJNS4_10UnderscoreES1P_S1P_EEEEENS4_13SM90_TMA_LOADENS4_14ComposedLayoutINS4_7SwizzleILi3ELi4ELi3EEENS4_25smem_sparse_ptr_flag_bitsILi2ELi16EEENSJ_INS5_IJNS5_IJSB_SQ_EEENS5_IJSK_NSA_ILi64EEEEEEEEENS5_IJNS5_IJS1M_SG_EEESN_EEEEEEEvNS4_8identityES1S_NS1T_IS1V_NS4_18smem_ptr_flag_bitsILi16EEENSJ_INS5_IJSQ_S1Z_EEENS5_IJS1Z_SB_EEEEEEEvS26_EENS_8epilogue10collective6detail29Sm90TmaWarpSpecializedAdapterINS2F_15DefaultEpilogueIfNS5_IJSB_llEEES2J_NS2E_6thread17LinearCombinationIfLi1EffLNS2K_9ScaleType4KindE0ELNS_15FloatRoundStyleE2EfEENS1_15EpilogueDefaultEEEEEvvEEEEvNT_6ParamsE,@"STO_CUDA_ENTRY STV_DEFAULT"
_ZN7cutlass13device_kernelINS_4gemm6kernel13GemmUniversalIN4cute5tupleIJiiiiEEENS1_10collective13CollectiveMmaINS1_40MainloopSm90TmaGmmaWarpSpecializedSparseILi3ENS5_IJNS4_1CILi1EEESB_SB_EEENS1_35KernelTmaWarpSpecializedCooperativeEEENS5_IJNSA_ILi256EEENSA_ILi128EEESG_EEENS_6half_tENS5_IJNS4_6LayoutINS5_IJiNS5_IJNSA_ILi2EEEiEEEiEEENS5_IJlNS5_IJSB_SK_EEElEEEEENSJ_INS5_IJNS5_IJNS5_IJNSA_ILi8EEESK_NSA_ILi4EEEEEEiEEENS5_IJNS5_IJNSA_ILi16EEESK_SR_EEEiEEEiEEENS5_IJNS5_IJNS5_IJSG_SU_NSA_ILi2048EEEEEENSA_ILi8192EEEEEENS5_IJNS5_IJSB_NSA_ILi1024EEENSA_ILi32EEEEEElEEElEEEEEEEESI_NS5_IJlSB_lEEENS4_8TiledMMAINS4_8MMA_AtomIJNS4_4SM904GMMA6SPARSE27GMMA_64x128x32_F32F16F16_SSILNS1D_5MajorE0ELS1G_0ELNS1D_7ScaleInE1ELS1H_1ELNS1D_9SparseSelE0EEEEEENSJ_INS5_IJSK_SB_SB_EEENS5_IJSB_NSA_ILi0EEES1M_EEEEENS5_IJNS4_10UnderscoreES1P_S1P_EEEEENS4_13SM90_TMA_LOADENS4_14ComposedLayoutINS4_7SwizzleILi3ELi4ELi3EEENS4_25smem_sparse_ptr_flag_bitsILi2ELi16EEENSJ_INS5_IJNS5_IJSB_SQ_EEENS5_IJSK_NSA_ILi64EEEEEEEEENS5_IJNS5_IJS1M_SG_EEESN_EEEEEEEvNS4_8identityES1S_NS1T_IS1V_NS4_18smem_ptr_flag_bitsILi16EEENSJ_INS5_IJSQ_S1Z_EEENS5_IJS1Z_SB_EEEEEEEvS26_EENS_8epilogue10collective6detail29Sm90TmaWarpSpecializedAdapterINS2F_15DefaultEpilogueIfNS5_IJSB_llEEES2J_NS2E_6thread17LinearCombinationIfLi1EffLNS2K_9ScaleType4KindE0ELNS_15FloatRoundStyleE2EfEENS1_15EpilogueDefaultEEEEEvvEEEEvNT_6ParamsE:
[----:B------:R-:W-:Y:S01]  /*0000*/  LDC R1, c[0x0][0x28] ;  /* 0x00000a00ff017b82 */ /* 0x000fe20000000800 */
[----:B------:R-:W0:Y:S01]  /*0010*/  S2R R0, SR_TID.X ;  /* 0x0000000000007919 */ /* 0x000e220000002100 */
[----:B------:R-:W-:Y:S01]  /*0020*/  ELECT P0, URZ, PT ;  /* 0x00000000003f782f */ /* 0x000fe20003800000 */
[----:B------:R-:W-:Y:S01]  /*0030*/  BSSY B0, `(.L_x_0) ;  /* 0x0000012000007945 */ /* 0x000fe20003800000 */
[--C-:B0-----:R-:W-:Y:S02]  /*0040*/  SHF.R.U32.HI R2, RZ, 0x5, R0.reuse ;  /* 0x00000005ff027819 */ /* 0x101fe40000011600 */
[----:B------:R-:W-:-:S03]  /*0050*/  SHF.R.U32.HI R6, RZ, 0x7, R0 ;  /* 0x00000007ff067819 */ /* 0x000fc60000011600 */
[----:B------:R-:W0:Y:S04]  /*0060*/  SHFL.IDX PT, R5, R2, RZ, 0x1f ;  /* 0x00001fff02057589 */ /* 0x000e2800000e0000 */
[----:B------:R1:W2:Y:S01]  /*0070*/  SHFL.IDX PT, R7, R6, RZ, 0x1f ;  /* 0x00001fff06077589 */ /* 0x0002a200000e0000 */
[----:B0-----:R-:W-:-:S13]  /*0080*/  ISETP.NE.OR P0, PT, R5, RZ, !P0 ;  /* 0x000000ff0500720c */ /* 0x001fda0004705670 */
[----:B-12---:R-:W-:Y:S05]  /*0090*/  @P0 BRA `(.L_x_1) ;  /* 0x00000000002c0947 */ /* 0x006fea0003800000 */
[----:B------:R-:W-:Y:S02]  /*00a0*/  ULDC.64 UR4, c[0x0][0x198] ;  /* 0x0000660000047ab9 */ /* 0x000fe40000000a00 */
[----:B------:R-:W-:Y:S02]  /*00b0*/  UIADD3 UR6, UP0, UR4, 0xf0, URZ ;  /* 0x000000f004067890 */ /* 0x000fe4000ff1e03f */
[----:B------:R-:W-:Y:S02]  /*00c0*/  UIADD3 UR8, UP1, UR4, 0x1f0, URZ ;  /* 0x000001f004087890 */ /* 0x000fe4000ff3e03f */
[----:B------:R-:W-:Y:S02]  /*00d0*/  UIADD3 UR4, UP2, UR4, 0x2f0, URZ ;  /* 0x000002f004047890 */ /* 0x000fe4000ff5e03f */
[----:B------:R-:W-:Y:S02]  /*00e0*/  UIADD3.X UR7, URZ, UR5, URZ, UP0, !UPT ;  /* 0x000000053f077290 */ /* 0x000fe400087fe43f */
[----:B------:R-:W-:-:S02]  /*00f0*/  UIADD3.X UR9, URZ, UR5, URZ, UP1, !UPT ;  /* 0x000000053f097290 */ /* 0x000fc40008ffe43f */
[----:B------:R-:W-:-:S05]  /*0100*/  UIADD3.X UR5, URZ, UR5, URZ, UP2, !UPT ;  /* 0x000000053f057290 */ /* 0x000fca00097fe43f */
[----:B------:R0:W-:Y:S02]  /*0110*/  UTMACCTL.PF [UR6] ;  /* 0x00000000060079b9 */ /* 0x0001e40008040000 */
[----:B------:R0:W-:Y:S02]  /*0120*/  UTMACCTL.PF [UR8] ;  /* 0x00000000080079b9 */ /* 0x0001e40008040000 */
[----:B------:R0:W-:Y:S02]  /*0130*/  UTMACCTL.PF [UR4] ;  /* 0x00000000040079b9 */ /* 0x0001e40008040000 */
[----:B0-----:R-:W-:Y:S01]  /*0140*/  NOP ;  /* 0x0000000000007918 */ /* 0x001fe20000000000 */
.L_x_1:
[----:B------:R-:W-:Y:S05]  /*0150*/  BSYNC B0 ;  /* 0x0000000000007941 */ /* 0x000fea0003800000 */
.L_x_0:
[----:B------:R-:W0:Y:S02]  /*0160*/  SHFL.IDX PT, R3, R2, RZ, 0x1f ;  /* 0x00001fff02037589 */ /* 0x000e2400000e0000 */
[----:B0-----:R-:W-:-:S13]  /*0170*/  ISETP.NE.AND P0, PT, R3, RZ, PT ;  /* 0x000000ff0300720c */ /* 0x001fda0003f05270 */
[----:B------:R-:W-:Y:S05]  /*0180*/  @P0 BRA `(.L_x_2) ;  /* 0x0000000000500947 */ /* 0x000fea0003800000 */
[----:B------:R-:W0:Y:S01]  /*0190*/  S2UR UR8, SR_CgaCtaId ;  /* 0x00000000000879c3 */ /* 0x000e220000008800 */
[----:B------:R-:W-:Y:S01]  /*01a0*/  UMOV UR4, 0x400 ;  /* 0x0000040000047882 */ /* 0x000fe20000000000 */
[----:B------:R-:W-:Y:S01]  /*01b0*/  UMOV UR5, 0x1 ;  /* 0x0000000100057882 */ /* 0x000fe20000000000 */
[----:B------:R-:W-:Y:S01]  /*01c0*/  UMOV UR6, 0x100 ;  /* 0x0000010000067882 */ /* 0x000fe20000000000 */
[----:B------:R-:W-:Y:S01]  /*01d0*/  ELECT P0, URZ, PT ;  /* 0x00000000003f782f */ /* 0x000fe20003800000 */
[----:B------:R-:W-:-:S04]  /*01e0*/  UIADD3 UR6, -UR6, 0x100000, URZ ;  /* 0x0010000006067890 */ /* 0x000fc8000fffe13f */
[----:B------:R-:W-:Y:S02]  /*01f0*/  USHF.L.U32 UR7, UR6, 0xb, URZ ;  /* 0x0000000b06077899 */ /* 0x000fe4000800063f */
[----:B------:R-:W-:Y:S02]  /*0200*/  USHF.L.U32 UR6, UR6, 0x1, URZ ;  /* 0x0000000106067899 */ /* 0x000fe4000800063f */
[----:B0-----:R-:W-:Y:S02]  /*0210*/  ULEA UR8, UR8, UR4, 0x18 ;  /* 0x0000000408087291 */ /* 0x001fe4000f8ec03f */
[----:B------:R-:W-:-:S04]  /*0220*/  UIADD3 UR4, -UR5, 0x100000, URZ ;  /* 0x0010000005047890 */ /* 0x000fc8000fffe13f */
[----:B------:R-:W-:Y:S02]  /*0230*/  USHF.L.U32 UR5, UR4, 0xb, URZ ;  /* 0x0000000b04057899 */ /* 0x000fe4000800063f */
[----:B------:R-:W-:Y:S01]  /*0240*/  USHF.L.U32 UR4, UR4, 0x1, URZ ;  /* 0x0000000104047899 */ /* 0x000fe2000800063f */
[----:B------:R-:W0:Y:S11]  /*0250*/  FENCE.VIEW.ASYNC.S ;  /* 0x00000000000073c6 */ /* 0x000e360000000000 */
[----:B0-----:R0:W1:Y:S01]  /*0260*/  SYNCS.EXCH.64 URZ, [UR8], UR4 ;  /* 0x00000004083f75b2 */ /* 0x0010620008000100 */
[----:B------:R0:W2:Y:S01]  /*0270*/  SYNCS.EXCH.64 URZ, [UR8+0x18], UR6 ;  /* 0x00001806083f75b2 */ /* 0x0000a20008000100 */
[----:B------:R0:W3:Y:S01]  /*0280*/  SYNCS.EXCH.64 URZ, [UR8+0x8], UR4 ;  /* 0x00000804083f75b2 */ /* 0x0000e20008000100 */
[----:B------:R0:W4:Y:S01]  /*0290*/  SYNCS.EXCH.64 URZ, [UR8+0x20], UR6 ;  /* 0x00002006083f75b2 */ /* 0x0001220008000100 */
[----:B------:R0:W0:Y:S01]  /*02a0*/  SYNCS.EXCH.64 URZ, [UR8+0x10], UR4 ;  /* 0x00001004083f75b2 */ /* 0x0000220008000100 */
[----:B------:R0:W0:Y:S01]  /*02b0*/  SYNCS.EXCH.64 URZ, [UR8+0x28], UR6 ;  /* 0x00002806083f75b2 */ /* 0x0000220008000100 */
[----:B------:R-:W-:Y:S01]  /*02c0*/  NOP ;  /* 0x0000000000007918 */ /* 0x000fe20000000000 */
.L_x_2:
[----:B------:R-:W5:Y:S01]  /*02d0*/  SHFL.IDX PT, R2, R2, RZ, 0x1f ;  /* 0x00001fff02027589 */ /* 0x000f6200000e0000 */
[----:B------:R-:W1:Y:S01]  /*02e0*/  LDC R3, c[0x0][0x75c] ;  /* 0x0001d700ff037b82 */ /* 0x000e620000000800 */
[----:B------:R-:W-:Y:S02]  /*02f0*/  ELECT P0, URZ, PT ;  /* 0x00000000003f782f */ /* 0x000fe40003800000 */
[----:B------:R-:W-:Y:S01]  /*0300*/  SHF.R.S32.HI R4, RZ, 0x1f, R5 ;  /* 0x0000001fff047819 */ /* 0x000fe20000011405 */
[----:B------:R-:W2:Y:S01]  /*0310*/  S2R R11, SR_CTAID.Y ;  /* 0x00000000000b7919 */ /* 0x000ea20000002600 */
[----:B0-----:R-:W-:Y:S01]  /*0320*/  UMOV UR4, 0x20 ;  /* 0x0000002000047882 */ /* 0x001fe20000000000 */
[----:B------:R-:W-:Y:S01]  /*0330*/  ISETP.NE.AND P2, PT, R7, RZ, PT ;  /* 0x000000ff0700720c */ /* 0x000fe20003f45270 */
[----:B------:R-:W-:Y:S01]  /*0340*/  NOP ;  /* 0x0000000000007918 */ /* 0x000fe20000000000 */
[----:B------:R-:W0:Y:S01]  /*0350*/  S2R R8, SR_CTAID.X ;  /* 0x0000000000087919 */ /* 0x000e220000002500 */
[----:B------:R-:W-:Y:S01]  /*0360*/  LEA.HI R4, R4, R5, RZ, 0x2 ;  /* 0x0000000504047211 */ /* 0x000fe200078f10ff */
[----:B------:R-:W-:-:S03]  /*0370*/  NOP ;  /* 0x0000000000007918 */ /* 0x000fc60000000000 */
[----:B------:R-:W-:-:S05]  /*0380*/  LOP3.LUT R4, R4, 0xfffffffc, RZ, 0xc0, !PT ;  /* 0xfffffffc04047812 */ /* 0x000fca00078ec0ff */
[----:B------:R-:W-:Y:S01]  /*0390*/  IMAD.IADD R5, R5, 0x1, -R4 ;  /* 0x0000000105057824 */ /* 0x000fe200078e0a04 */
[----:B-----5:R-:W-:Y:S02]  /*03a0*/  ISETP.NE.OR P0, PT, R2, RZ, !P0 ;  /* 0x000000ff0200720c */ /* 0x020fe40004705670 */
[----:B-1----:R-:W-:-:S11]  /*03b0*/  ISETP.NE.AND P3, PT, R3, 0x1, PT ;  /* 0x000000010300780c */ /* 0x002fd60003f65270 */
[----:B------:R-:W-:Y:S01]  /*03c0*/  VOTEU.ALL UP0, P0 ;  /* 0x00000000003f7886 */ /* 0x000fe20000000000 */
[----:B------:R-:W-:Y:S01]  /*03d0*/  VOTEU.ALL UP1, P0 ;  /* 0x00000000003f7886 */ /* 0x000fe20000020000 */
[----:B------:R-:W0:Y:S01]  /*03e0*/  @P3 LDC R9, c[0x0][0x10] ;  /* 0x00000400ff093b82 */ /* 0x000e220000000800 */
[----:B--2---:R-:W-:Y:S02]  /*03f0*/  @P3 IMAD.MOV.U32 R2, RZ, RZ, R11 ;  /* 0x000000ffff023224 */ /* 0x004fe400078e000b */
[----:B------:R-:W-:Y:S01]  /*0400*/  @!UP0 UMOV UR6, 0x400 ;  /* 0x0000040000068882 */ /* 0x000fe20000000000 */
[----:B------:R-:W-:-:S04]  /*0410*/  @!UP0 UIADD3 UR4, -UR4, 0x100000, URZ ;  /* 0x0010000004048890 */ /* 0x000fc8000fffe13f */
[----:B------:R-:W-:Y:S02]  /*0420*/  @!UP0 USHF.L.U32 UR5, UR4, 0xb, URZ ;  /* 0x0000000b04058899 */ /* 0x000fe4000800063f */
[----:B------:R-:W-:Y:S01]  /*0430*/  @!UP0 USHF.L.U32 UR4, UR4, 0x1, URZ ;  /* 0x0000000104048899 */ /* 0x000fe2000800063f */
[----:B------:R-:W-:Y:S02]  /*0440*/  @P3 IMAD.MOV.U32 R3, RZ, RZ, RZ ;  /* 0x000000ffff033224 */ /* 0x000fe400078e00ff */
[----:B------:R-:W-:Y:S01]  /*0450*/  @P3 IMAD.MOV.U32 R15, RZ, RZ, RZ ;  /* 0x000000ffff0f3224 */ /* 0x000fe200078e00ff */
[----:B------:R-:W1:Y:S08]  /*0460*/  @!UP0 S2UR UR7, SR_CgaCtaId ;  /* 0x00000000000789c3 */ /* 0x000e700000008800 */
[----:B------:R-:W2:Y:S01]  /*0470*/  @!P3 LDC R12, c[0x0][0xc] ;  /* 0x00000300ff0cbb82 */ /* 0x000ea20000000800 */
[----:B0-----:R-:W-:-:S04]  /*0480*/  @P3 IMAD.WIDE.U32 R2, R8, R9, R2 ;  /* 0x0000000908023225 */ /* 0x001fc800078e0002 */
[----:B------:R-:W-:Y:S02]  /*0490*/  IMAD.MOV.U32 R9, RZ, RZ, RZ ;  /* 0x000000ffff097224 */ /* 0x000fe400078e00ff */
[----:B------:R-:W-:Y:S01]  /*04a0*/  @P3 IMAD.IADD R3, R3, 0x1, R15 ;  /* 0x0000000103033824 */ /* 0x000fe200078e020f */
[----:B-1----:R-:W-:Y:S01]  /*04b0*/  @!UP0 ULEA UR6, UR7, UR6, 0x18 ;  /* 0x0000000607068291 */ /* 0x002fe2000f8ec03f */
[----:B------:R-:W-:Y:S01]  /*04c0*/  VOTEU.ALL UP0, P0 ;  /* 0x00000000003f7886 */ /* 0x000fe20000000000 */
[----:B------:R-:W-:-:S04]  /*04d0*/  ISETP.NE.AND P0, PT, R5, 0x3, PT ;  /* 0x000000030500780c */ /* 0x000fc80003f05270 */
[----:B------:R-:W-:Y:S01]  /*04e0*/  ISETP.EQ.OR P0, PT, R5, RZ, !P0 ;  /* 0x000000ff0500720c */ /* 0x000fe20004702670 */
[----:B--2---:R-:W-:-:S03]  /*04f0*/  @!P3 IMAD.WIDE.U32 R12, R12, R11, R8 ;  /* 0x0000000b0c0cb225 */ /* 0x004fc600078e0008 */
[C---:B------:R-:W-:Y:S01]  /*0500*/  ISETP.EQ.AND P0, PT, R7.reuse, RZ, P0 ;  /* 0x000000ff0700720c */ /* 0x040fe20000702270 */
[----:B------:R-:W-:Y:S01]  /*0510*/  VIADD R7, R7, 0xffffffff ;  /* 0xffffffff07077836 */ /* 0x000fe20000000000 */
[----:B------:R-:W0:Y:S02]  /*0520*/  FENCE.VIEW.ASYNC.S ;  /* 0x00000000000073c6 */ /* 0x000e240000000000 */
[----:B0-----:R0:W3:Y:S01]  /*0530*/  @!UP0 SYNCS.EXCH.64 URZ, [UR6+0x40], UR4 ;  /* 0x00004004063f85b2 */ /* 0x0010e20008000100 */
[----:B------:R-:W-:Y:S01]  /*0540*/  @!P3 IMAD.MOV.U32 R2, RZ, RZ, R12 ;  /* 0x000000ffff02b224 */ /* 0x000fe200078e000c */
[----:B------:R-:W-:Y:S01]  /*0550*/  SEL R4, RZ, 0x1, !P0 ;  /* 0x00000001ff047807 */ /* 0x000fe20004000000 */
[----:B------:R-:W-:Y:S01]  /*0560*/  @!P3 IMAD.MOV.U32 R3, RZ, RZ, R13 ;  /* 0x000000ffff03b224 */ /* 0x000fe200078e000d */
[----:B------:R-:W-:-:S04]  /*0570*/  ISETP.GE.U32.AND P1, PT, R7, 0x2, PT ;  /* 0x000000020700780c */ /* 0x000fc80003f26070 */
[----:B------:R-:W-:Y:S01]  /*0580*/  SEL R4, R4, 0x2, P1 ;  /* 0x0000000204047807 */ /* 0x000fe20000800000 */
[----:B------:R0:W3:Y:S01]  /*0590*/  @!UP1 SYNCS.EXCH.64 URZ, [UR6+0x48], UR4 ;  /* 0x00004804063f95b2 */ /* 0x0000e20008000100 */
[----:B------:R-:W-:Y:S01]  /*05a0*/  NOP ;  /* 0x0000000000007918 */ /* 0x000fe20000000000 */
[----:B---34-:R-:W-:Y:S06]  /*05b0*/  BAR.SYNC.DEFER_BLOCKING 0x0 ;  /* 0x0000000000007b1d */ /* 0x018fec0000010000 */
[----:B------:R-:W-:Y:S05]  /*05c0*/  @!P2 BRA `(.L_x_3) ;  /* 0x0000009c00c4a947 */ /* 0x000fea0003800000 */
[----:B------:R-:W-:-:S13]  /*05d0*/  ISETP.GT.U32.AND P0, PT, R7, 0x1, PT ;  /* 0x000000010700780c */ /* 0x000fda0003f04070 */
[----:B0-----:R-:W-:Y:S05]  /*05e0*/  @P0 EXIT ;  /* 0x000000000000094d */ /* 0x001fea0003800000 */
[----:B------:R-:W-:Y:S01]  /*05f0*/  ULDC.64 UR4, c[0x0][0x750] ;  /* 0x0001d40000047ab9 */ /* 0x000fe20000000a00 */
[----:B------:R-:W-:Y:S01]  /*0600*/  PRMT R12, RZ, 0x7610, R12 ;  /* 0x00007610ff0c7816 */ /* 0x000fe2000000000c */
[----:B------:R-:W-:Y:S01]  /*0610*/  IMAD.MOV.U32 R10, RZ, RZ, -0x1 ;  /* 0xffffffffff0a7424 */ /* 0x000fe200078e00ff */
[----:B------:R-:W-:Y:S01]  /*0620*/  ISETP.GE.U32.AND P0, PT, R2, UR4, PT ;  /* 0x0000000402007c0c */ /* 0x000fe2000bf06070 */
[----:B------:R-:W-:Y:S02]  /*0630*/  IMAD.MOV.U32 R7, RZ, RZ, -0x1 ;  /* 0xffffffffff077424 */ /* 0x000fe400078e00ff */
[----:B------:R-:W-:Y:S01]  /*0640*/  IMAD.MOV.U32 R5, RZ, RZ, -0x1 ;  /* 0xffffffffff057424 */ /* 0x000fe200078e00ff */
[----:B------:R-:W-:-:S13]  /*0650*/  ISETP.GE.U32.AND.EX P0, PT, R3, UR5, PT, P0 ;  /* 0x0000000503007c0c */ /* 0x000fda000bf06100 */
[----:B------:R-:W-:Y:S05]  /*0660*/  @P0 BRA `(.L_x_4) ;  /* 0x00000004005c0947 */ /* 0x000fea0003800000 */
[----:B------:R-:W0:Y:S01]  /*0670*/  LDC.64 R18, c[0x0][0x728] ;  /* 0x0001ca00ff127b82 */ /* 0x000e220000000a00 */
[----:B------:R-:W-:Y:S02]  /*0680*/  IMAD.MOV.U32 R12, RZ, RZ, R2 ;  /* 0x000000ffff0c7224 */ /* 0x000fe400078e0002 */
[----:B------:R-:W-:-:S05]  /*0690*/  IMAD.MOV.U32 R13, RZ, RZ, R3 ;  /* 0x000000ffff0d7224 */ /* 0x000fca00078e0003 */
[----:B------:R-:W1:Y:S08]  /*06a0*/  LDC R10, c[0x0][0x730] ;  /* 0x0001cc00ff0a7b82 */ /* 0x000e700000000800 */
[----:B------:R-:W2:Y:S01]  /*06b0*/  LDC.64 R20, c[0x0][0x720] ;  /* 0x0001c800ff147b82 */ /* 0x000ea20000000a00 */
[----:B0-----:R-:W-:-:S04]  /*06c0*/  ISETP.NE.U32.AND P0, PT, R18, RZ, PT ;  /* 0x000000ff1200720c */ /* 0x001fc80003f05070 */
[----:B------:R-:W-:-:S13]  /*06d0*/  ISETP.NE.AND.EX P0, PT, R19, RZ, PT, P0 ;  /* 0x000000ff1300720c */ /* 0x000fda0003f05300 */
[----:B-12---:R-:W-:Y:S05]  /*06e0*/  @!P0 BRA `(.L_x_5) ;  /* 0x0000000000288947 */ /* 0x006fea0003800000 */
[----:B------:R-:W0:Y:S02]  /*06f0*/  LDC R5, c[0x0][0x734] ;  /* 0x0001cd00ff057b82 */ /* 0x000e240000000800 */
[----:B0-----:R-:W-:-:S05]  /*0700*/  IADD3 R5, P0, R2, R5, RZ ;  /* 0x0000000502057210 */ /* 0x001fca0007f1e0ff */
[----:B------:R-:W-:-:S04]  /*0710*/  IMAD.X R7, RZ, RZ, R3, P0 ;  /* 0x000000ffff077224 */ /* 0x000fc800000e0603 */
[----:B------:R-:W-:-:S04]  /*0720*/  IMAD.WIDE.U32 R12, R7, R18, RZ ;  /* 0x00000012070c7225 */ /* 0x000fc800078e00ff */
[----:B------:R-:W-:-:S04]  /*0730*/  IMAD.WIDE.U32 R14, P0, R5, R19, R12 ;  /* 0x00000013050e7225 */ /* 0x000fc8000780000c */
[----:B------:R-:W-:-:S04]  /*0740*/  IMAD.WIDE.U32 R12, R5, R18, RZ ;  /* 0x00000012050c7225 */ /* 0x000fc800078e00ff */
[----:B------:R-:W-:Y:S01]  /*0750*/  IMAD.X R17, RZ, RZ, RZ, P0 ;  /* 0x000000ffff117224 */ /* 0x000fe200000e06ff */
[----:B------:R-:W-:Y:S01]  /*0760*/  IADD3 RZ, P0, R13, R14, RZ ;  /* 0x0000000e0dff7210 */ /* 0x000fe20007f1e0ff */
[----:B------:R-:W-:-:S04]  /*0770*/  IMAD.MOV.U32 R16, RZ, RZ, R15 ;  /* 0x000000ffff107224 */ /* 0x000fc800078e000f */
[----:B------:R-:W-:-:S08]  /*0780*/  IMAD.WIDE.U32.X R12, R7, R19, R16, P0 ;  /* 0x00000013070c7225 */ /* 0x000fd000000e0410 */
.L_x_5:
[-CC-:B------:R-:W-:Y:S01]  /*0790*/  SHF.R.U64 R25, R12, R10.reuse, R13.reuse ;  /* 0x0000000a0c197219 */ /* 0x180fe2000000120d */
[----:B------:R-:W0:Y:S01]  /*07a0*/  LDC.64 R26, c[0x0][0x740] ;  /* 0x0001d000ff1a7b82 */ /* 0x000e220000000a00 */
[----:B------:R-:W-:Y:S01]  /*07b0*/  SHF.R.U32.HI R7, RZ, R10, R13 ;  /* 0x0000000aff077219 */ /* 0x000fe2000001160d */
[----:B------:R-:W-:Y:S01]  /*07c0*/  ULDC UR4, c[0x0][0x150] ;  /* 0x0000540000047ab9 */ /* 0x000fe20000000800 */
[----:B------:R-:W-:Y:S02]  /*07d0*/  IADD3 R9, P0, RZ, -R25, RZ ;  /* 0x80000019ff097210 */ /* 0x000fe40007f1e0ff */
[----:B------:R-:W-:-:S03]  /*07e0*/  I2FP.F32.U32 R5, R8 ;  /* 0x0000000800057245 */ /* 0x000fc60000201000 */
[----:B------:R-:W1:Y:S01]  /*07f0*/  LDC R14, c[0x0][0x718] ;  /* 0x0001c600ff0e7b82 */ /* 0x000e620000000800 */
[----:B------:R-:W-:Y:S02]  /*0800*/  IMAD.X R15, RZ, RZ, ~R7, P0 ;  /* 0x000000ffff0f7224 */ /* 0x000fe400000e0e07 */
[----:B------:R-:W-:Y:S01]  /*0810*/  FMUL R5, R5, UR4 ;  /* 0x0000000405057c20 */ /* 0x000fe20008400000 */
[----:B------:R-:W-:Y:S01]  /*0820*/  IMAD.WIDE.U32 R12, R9, R20, R2 ;  /* 0x00000014090c7225 */ /* 0x000fe200078e0002 */
[----:B------:R-:W-:-:S03]  /*0830*/  ULDC UR4, c[0x0][0x154] ;  /* 0x0000550000047ab9 */ /* 0x000fc60000000800 */
[----:B------:R-:W-:Y:S01]  /*0840*/  IMAD R10, R15, R20, RZ ;  /* 0x000000140f0a7224 */ /* 0x000fe200078e02ff */
[----:B------:R-:W2:Y:S01]  /*0850*/  LDC R7, c[0x0][0x144] ;  /* 0x00005100ff077b82 */ /* 0x000ea20000000800 */
[----:B------:R-:W3:Y:S01]  /*0860*/  F2I.U32.TRUNC.NTZ R5, R5 ;  /* 0x0000000500057305 */ /* 0x000ee2000020f000 */
[----:B------:R-:W-:Y:S02]  /*0870*/  IMAD.MOV.U32 R15, RZ, RZ, -0x1 ;  /* 0xffffffffff0f7424 */ /* 0x000fe400078e00ff */
[----:B------:R-:W-:-:S04]  /*0880*/  IMAD R9, R9, R21, R10 ;  /* 0x0000001509097224 */ /* 0x000fc800078e020a */
[----:B------:R-:W4:Y:S01]  /*0890*/  LDC R16, c[0x0][0x708] ;  /* 0x0001c200ff107b82 */ /* 0x000f220000000800 */
[----:B------:R-:W-:Y:S01]  /*08a0*/  IMAD.IADD R13, R13, 0x1, R9 ;  /* 0x000000010d0d7824 */ /* 0x000fe200078e0209 */
[----:B0-----:R-:W-:Y:S02]  /*08b0*/  ISETP.NE.U32.AND P0, PT, R26, RZ, PT ;  /* 0x000000ff1a00720c */ /* 0x001fe40003f05070 */
[----:B------:R-:W-:Y:S02]  /*08c0*/  I2FP.F32.U32 R9, R11 ;  /* 0x0000000b00097245 */ /* 0x000fe40000201000 */
[----:B------:R-:W-:Y:S02]  /*08d0*/  ISETP.NE.AND.EX P0, PT, R27, RZ, PT, P0 ;  /* 0x000000ff1b00720c */ /* 0x000fe40003f05300 */
[----:B------:R-:W0:Y:S01]  /*08e0*/  LDC R24, c[0x0][0x758] ;  /* 0x0001d600ff187b82 */ /* 0x000e220000000800 */
[-C--:B-1----:R-:W-:Y:S01]  /*08f0*/  SHF.R.U64 R20, R12, R14.reuse, R13 ;  /* 0x0000000e0c147219 */ /* 0x082fe2000000120d */
[----:B---3--:R-:W-:Y:S01]  /*0900*/  IMAD.MOV R10, RZ, RZ, -R5 ;  /* 0x000000ffff0a7224 */ /* 0x008fe200078e0a05 */
[----:B------:R-:W-:Y:S01]  /*0910*/  SHF.R.U32.HI R13, RZ, R14, R13 ;  /* 0x0000000eff0d7219 */ /* 0x000fe2000001160d */
[----:B------:R-:W-:-:S04]  /*0920*/  FMUL R9, R9, UR4 ;  /* 0x0000000409097c20 */ /* 0x000fc80008400000 */
[----:B------:R-:W1:Y:S01]  /*0930*/  LDC R18, c[0x0][0x148] ;  /* 0x00005200ff127b82 */ /* 0x000e620000000800 */
[----:B--2---:R-:W-:-:S07]  /*0940*/  IMAD R5, R7, R10, R8 ;  /* 0x0000000a07057224 */ /* 0x004fce00078e0208 */
[----:B------:R-:W2:Y:S01]  /*0950*/  LDC R22, c[0x0][0x700] ;  /* 0x0001c000ff167b82 */ /* 0x000ea20000000800 */
[-CC-:B----4-:R-:W-:Y:S02]  /*0960*/  SHF.R.U64 R29, R20, R16.reuse, R13.reuse ;  /* 0x00000010141d7219 */ /* 0x190fe4000000120d */
[----:B------:R-:W-:Y:S01]  /*0970*/  SHF.R.U32.HI R7, RZ, R16, R13 ;  /* 0x00000010ff077219 */ /* 0x000fe2000001160d */
[----:B------:R-:W-:Y:S01]  /*0980*/  IMAD.MOV.U32 R13, RZ, RZ, 0x1 ;  /* 0x00000001ff0d7424 */ /* 0x000fe200078e00ff */
[----:B------:R3:W4:Y:S03]  /*0990*/  F2I.U32.TRUNC.NTZ R16, R9 ;  /* 0x0000000900107305 */ /* 0x000726000020f000 */
[----:B------:R-:W1:Y:S01]  /*09a0*/  LDC R19, c[0x0][0x748] ;  /* 0x0001d200ff137b82 */ /* 0x000e620000000800 */
[-C--:B0-----:R-:W-:Y:S02]  /*09b0*/  SHF.L.U32 R8, R15, R24.reuse, RZ ;  /* 0x000000180f087219 */ /* 0x081fe400000006ff */
[----:B------:R-:W-:-:S02]  /*09c0*/  SHF.R.U64 R28, R29, R24, R7 ;  /* 0x000000181d1c7219 */ /* 0x000fc40000001207 */
[----:B------:R-:W-:Y:S02]  /*09d0*/  SHF.R.U32.HI R17, RZ, R24, R7 ;  /* 0x00000018ff117219 */ /* 0x000fe40000011607 */
[----:B------:R-:W-:Y:S01]  /*09e0*/  LOP3.LUT R10, RZ, R8, RZ, 0x33, !PT ;  /* 0x00000008ff0a7212 */ /* 0x000fe200078e33ff */
[----:B------:R-:W0:Y:S01]  /*09f0*/  LDC R21, c[0x0][0x738] ;  /* 0x0001ce00ff157b82 */ /* 0x000e220000000800 */
[----:B------:R-:W-:Y:S01]  /*0a00*/  SHF.L.U32 R7, R13, R24, RZ ;  /* 0x000000180d077219 */ /* 0x000fe200000006ff */
[----:B------:R-:W-:Y:S02]  /*0a10*/  IMAD.MOV.U32 R8, RZ, RZ, R28 ;  /* 0x000000ffff087224 */ /* 0x000fe400078e001c */
[----:B---3--:R-:W-:-:S04]  /*0a20*/  IMAD.MOV.U32 R9, RZ, RZ, R17 ;  /* 0x000000ffff097224 */ /* 0x008fc800078e0011 */
[----:B------:R-:W3:Y:S01]  /*0a30*/  LDC R23, c[0x0][0x710] ;  /* 0x0001c400ff177b82 */ /* 0x000ee20000000800 */
[----:B----4-:R-:W-:Y:S05]  /*0a40*/  @!P0 BRA `(.L_x_6) ;  /* 0x0000000000288947 */ /* 0x010fea0003800000 */
[----:B------:R-:W4:Y:S02]  /*0a50*/  LDC R15, c[0x0][0x74c] ;  /* 0x0001d300ff0f7b82 */ /* 0x000f240000000800 */
[----:B----4-:R-:W-:-:S05]  /*0a60*/  IADD3 R15, P0, R28, R15, RZ ;  /* 0x0000000f1c0f7210 */ /* 0x010fca0007f1e0ff */
        /* <DEDUP_REMOVED lines=8> */
.L_x_6:
[----:B-1----:R-:W-:Y:S01]  /*0af0*/  SHF.R.U64 R8, R8, R19, R9 ;  /* 0x0000001308087219 */ /* 0x002fe20000001209 */
[----:B--2---:R-:W-:Y:S01]  /*0b00*/  VIADD R9, R22, 0xffffffff ;  /* 0xffffffff16097836 */ /* 0x004fe20000000000 */
[----:B------:R-:W-:Y:S01]  /*0b10*/  LOP3.LUT R10, R29, R10, RZ, 0xc0, !PT ;  /* 0x0000000a1d0a7212 */ /* 0x000fe200078ec0ff */
[----:B------:R-:W-:Y:S02]  /*0b20*/  IMAD.MOV R16, RZ, RZ, -R16 ;  /* 0x000000ffff107224 */ /* 0x000fe400078e0a10 */
[----:B------:R-:W-:Y:S01]  /*0b30*/  IMAD.MOV R12, RZ, RZ, -R8 ;  /* 0x000000ffff0c7224 */ /* 0x000fe200078e0a08 */
[----:B------:R-:W-:Y:S01]  /*0b40*/  LOP3.LUT R9, R20, R9, RZ, 0xc0, !PT ;  /* 0x0000000914097212 */ /* 0x000fe200078ec0ff */
[----:B------:R-:W-:Y:S02]  /*0b50*/  @P3 IMAD R5, R18, R16, R11 ;  /* 0x0000001012053224 */ /* 0x000fe400078e020b */
[----:B------:R-:W-:Y:S02]  /*0b60*/  IMAD R10, R7, R8, R10 ;  /* 0x00000008070a7224 */ /* 0x000fe400078e020a */
[----:B0-----:R-:W-:-:S02]  /*0b70*/  IMAD R7, R12, R21, R28 ;  /* 0x000000150c077224 */ /* 0x001fc400078e021c */
[----:B---3--:R-:W-:Y:S02]  /*0b80*/  IMAD R5, R10, R23, R5 ;  /* 0x000000170a057224 */ /* 0x008fe400078e0205 */
[----:B------:R-:W-:Y:S02]  /*0b90*/  IMAD R10, R7, R22, R9 ;  /* 0x00000016070a7224 */ /* 0x000fe400078e0209 */
[----:B------:R-:W-:-:S03]  /*0ba0*/  IMAD.MOV.U32 R12, RZ, RZ, 0x1 ;  /* 0x00000001ff0c7424 */ /* 0x000fc600078e00ff */
[----:B------:R-:W-:Y:S02]  /*0bb0*/  SEL R7, R10, R5, !P3 ;  /* 0x000000050a077207 */ /* 0x000fe40005800000 */
[----:B------:R-:W-:Y:S01]  /*0bc0*/  SEL R10, R5, R10, !P3 ;  /* 0x0000000a050a7207 */ /* 0x000fe20005800000 */
[----:B------:R-:W-:-:S07]  /*0bd0*/  IMAD.MOV.U32 R5, RZ, RZ, R25 ;  /* 0x000000ffff057224 */ /* 0x000fce00078e0019 */
.L_x_4:
[----:B------:R-:W-:-:S08]  /*0be0*/  NOP ;  /* 0x0000000000007918 */ /* 0x000fd00000000000 */
[----:B------:R-:W0:Y:S02]  /*0bf0*/  USETMAXREG.TRY_ALLOC.CTAPOOL UP0, 0xe8 ;  /* 0x000000e8000079c8 */ /* 0x000e240008000600 */
[----:B0-----:R-:W-:-:S13]  /*0c00*/  PLOP3.LUT P0, PT, PT, PT, UP0, 0x80, 0x0 ;  /* 0x000000000000781c */ /* 0x001fda0003f0f008 */
[----:B------:R-:W-:Y:S05]  /*0c10*/  @!P0 BRA `(.L_x_4) ;  /* 0xfffffffc00f08947 */ /* 0x000fea000383ffff */
[----:B------:R-:W-:Y:S01]  /*0c20*/  ULDC.64 UR4, c[0x0][0x698] ;  /* 0x0001a60000047ab9 */ /* 0x000fe20000000a00 */
[----:B------:R-:W-:Y:S01]  /*0c30*/  ULDC.64 UR16, c[0x0][0x208] ;  /* 0x0000820000107ab9 */ /* 0x000fe20000000a00 */
[----:B------:R-:W-:-:S04]  /*0c40*/  ISETP.NE.U32.AND P0, PT, RZ, UR4, PT ;  /* 0x00000004ff007c0c */ /* 0x000fc8000bf05070 */
[----:B------:R-:W-:-:S13]  /*0c50*/  ISETP.NE.AND.EX P0, PT, RZ, UR5, PT, P0 ;  /* 0x00000005ff007c0c */ /* 0x000fda000bf05300 */
[----:B------:R-:W-:Y:S05]  /*0c60*/  @!P0 BRA `(.L_x_7) ;  /* 0x00000000001c8947 */ /* 0x000fea0003800000 */
[----:B------:R-:W0:Y:S02]  /*0c70*/  LDC.64 R8, c[0x0][0x698] ;  /* 0x0001a600ff087b82 */ /* 0x000e240000000a00 */
[----:B0-----:R-:W2:Y:S02]  /*0c80*/  LDG.E.64 R8, desc[UR16][R8.64] ;  /* 0x0000001008087981 */ /* 0x001ea4000c1e1b00 */
[----:B--2---:R-:W-:-:S04]  /*0c90*/  ISETP.NE.U32.AND P0, PT, R8, RZ, PT ;  /* 0x000000ff0800720c */ /* 0x004fc80003f05070 */
[----:B------:R-:W-:-:S13]  /*0ca0*/  ISETP.NE.AND.EX P0, PT, R9, RZ, PT, P0 ;  /* 0x000000ff0900720c */ /* 0x000fda0003f05300 */
[----:B------:R-:W-:Y:S05]  /*0cb0*/  @!P0 BRA `(.L_x_7) ;  /* 0x0000000000088947 */ /* 0x000fea0003800000 */
[----:B------:R0:W5:Y:S01]  /*0cc0*/  LD.E R15, desc[UR16][R8.64] ;  /* 0x00000010080f7980 */ /* 0x000162000c101900 */
[----:B------:R-:W-:Y:S05]  /*0cd0*/  BRA `(.L_x_8) ;  /* 0x0000000000207947 */ /* 0x000fea0003800000 */
.L_x_7:
[----:B------:R-:W-:Y:S02]  /*0ce0*/  ULDC.64 UR4, c[0x0][0x688] ;  /* 0x0001a20000047ab9 */ /* 0x000fe40000000a00 */
[----:B------:R-:W-:-:S04]  /*0cf0*/  ISETP.NE.U32.AND P0, PT, RZ, UR4, PT ;  /* 0x00000004ff007c0c */ /* 0x000fc8000bf05070 */
[----:B------:R-:W-:-:S13]  /*0d00*/  ISETP.NE.AND.EX P0, PT, RZ, UR5, PT, P0 ;  /* 0x00000005ff007c0c */ /* 0x000fda000bf05300 */
[----:B------:R-:W-:Y:S05]  /*0d10*/  @!P0 BRA `(.L_x_9) ;  /* 0x00000000000c8947 */ /* 0x000fea0003800000 */
[----:B------:R-:W0:Y:S02]  /*0d20*/  LDC.64 R8, c[0x0][0x688] ;  /* 0x0001a200ff087b82 */ /* 0x000e240000000a00 */
[----:B0-----:R1:W5:Y:S01]  /*0d30*/  LDG.E R15, desc[UR16][R8.64] ;  /* 0x00000010080f7981 */ /* 0x001362000c1e1900 */
[----:B------:R-:W-:Y:S05]  /*0d40*/  BRA `(.L_x_8) ;  /* 0x0000000000047947 */ /* 0x000fea0003800000 */
.L_x_9:
[----:B------:R-:W2:Y:S02]  /*0d50*/  LDC R15, c[0x0][0x680] ;  /* 0x0001a000ff0f7b82 */ /* 0x000ea40000000800 */
.L_x_8:
[----:B------:R-:W-:Y:S02]  /*0d60*/  ULDC.64 UR4, c[0x0][0x6a0] ;  /* 0x0001a80000047ab9 */ /* 0x000fe40000000a00 */
[----:B------:R-:W-:-:S04]  /*0d70*/  ISETP.NE.U32.AND P0, PT, RZ, UR4, PT ;  /* 0x00000004ff007c0c */ /* 0x000fc8000bf05070 */
[----:B------:R-:W-:-:S13]  /*0d80*/  ISETP.NE.AND.EX P0, PT, RZ, UR5, PT, P0 ;  /* 0x00000005ff007c0c */ /* 0x000fda000bf05300 */
[----:B------:R-:W-:Y:S05]  /*0d90*/  @!P0 BRA `(.L_x_10) ;  /* 0x00000000001c8947 */ /* 0x000fea0003800000 */
[----:B01----:R-:W0:Y:S02]  /*0da0*/  LDC.64 R8, c[0x0][0x6a0] ;  /* 0x0001a800ff087b82 */ /* 0x003e240000000a00 */
[----:B0-----:R-:W3:Y:S02]  /*0db0*/  LDG.E.64 R8, desc[UR16][R8.64] ;  /* 0x0000001008087981 */ /* 0x001ee4000c1e1b00 */
[----:B---3--:R-:W-:-:S04]  /*0dc0*/  ISETP.NE.U32.AND P0, PT, R8, RZ, PT ;  /* 0x000000ff0800720c */ /* 0x008fc80003f05070 */
[----:B------:R-:W-:-:S13]  /*0dd0*/  ISETP.NE.AND.EX P0, PT, R9, RZ, PT, P0 ;  /* 0x000000ff0900720c */ /* 0x000fda0003f05300 */
[----:B------:R-:W-:Y:S05]  /*0de0*/  @!P0 BRA `(.L_x_10) ;  /* 0x0000000000088947 */ /* 0x000fea0003800000 */
[----:B------:R0:W5:Y:S01]  /*0df0*/  LD.E R14, desc[UR16][R8.64] ;  /* 0x00000010080e7980 */ /* 0x000162000c101900 */
[----:B------:R-:W-:Y:S05]  /*0e00*/  BRA `(.L_x_11) ;  /* 0x0000000000207947 */ /* 0x000fea0003800000 */
.L_x_10:
[----:B------:R-:W-:Y:S02]  /*0e10*/  ULDC.64 UR4, c[0x0][0x690] ;  /* 0x0001a40000047ab9 */ /* 0x000fe40000000a00 */
[----:B------:R-:W-:-:S04]  /*0e20*/  ISETP.NE.U32.AND P0, PT, RZ, UR4, PT ;  /* 0x00000004ff007c0c */ /* 0x000fc8000bf05070 */
[----:B------:R-:W-:-:S13]  /*0e30*/  ISETP.NE.AND.EX P0, PT, RZ, UR5, PT, P0 ;  /* 0x00000005ff007c0c */ /* 0x000fda000bf05300 */
[----:B------:R-:W-:Y:S05]  /*0e40*/  @!P0 BRA `(.L_x_12) ;  /* 0x00000000000c8947 */ /* 0x000fea0003800000 */
[----:B01----:R-:W0:Y:S02]  /*0e50*/  LDC.64 R8, c[0x0][0x690] ;  /* 0x0001a400ff087b82 */ /* 0x003e240000000a00 */
[----:B0-----:R1:W5:Y:S01]  /*0e60*/  LDG.E R14, desc[UR16][R8.64] ;  /* 0x00000010080e7981 */ /* 0x001362000c1e1900 */
[----:B------:R-:W-:Y:S05]  /*0e70*/  BRA `(.L_x_11) ;  /* 0x0000000000047947 */ /* 0x000fea0003800000 */
.L_x_12:
[----:B------:R-:W3:Y:S02]  /*0e80*/  LDC R14, c[0x0][0x684] ;  /* 0x0001a100ff0e7b82 */ /* 0x000ee40000000800 */
.L_x_11:
[----:B------:R-:W-:-:S13]  /*0e90*/  LOP3.LUT P0, RZ, R12, 0xff, RZ, 0xc0, !PT ;  /* 0x000000ff0cff7812 */ /* 0x000fda000780c0ff */
[----:B------:R-:W-:Y:S05]  /*0ea0*/  @!P0 EXIT ;  /* 0x000000000000894d */ /* 0x000fea0003800000 */
[----:B------:R-:W-:Y:S01]  /*0eb0*/  ULDC UR4, c[0x0][0x28c] ;  /* 0x0000a30000047ab9 */ /* 0x000fe20000000800 */
[----:B------:R-:W-:Y:S01]  /*0ec0*/  LOP3.LUT R13, R4, 0x1, RZ, 0xfc, !PT ;  /* 0x00000001040d7812 */ /* 0x000fe200078efcff */
[----:B------:R-:W-:-:S04]  /*0ed0*/  UIADD3 UR4, UR4, 0x7f, URZ ;  /* 0x0000007f04047890 */ /* 0x000fc8000fffe03f */
[----:B------:R-:W-:-:S04]  /*0ee0*/  USHF.R.S32.HI UR5, URZ, 0x1f, UR4 ;  /* 0x0000001f3f057899 */ /* 0x000fc80008011404 */
[----:B------:R-:W-:-:S03]  /*0ef0*/  ULEA.HI UR5, UR5, UR4, URZ, 0x7 ;  /* 0x0000000405057291 */ /* 0x000fc6000f8f383f */
[----:B------:R-:W-:Y:S01]  /*0f00*/  UMOV UR4, URZ ;  /* 0x0000003f00047c82 */ /* 0x000fe20008000000 */
[----:B------:R-:W-:-:S03]  /*0f10*/  USHF.R.S32.HI UR6, URZ, 0x7, UR5 ;  /* 0x000000073f067899 */ /* 0x000fc60008011405 */
[----:B------:R-:W-:-:S09]  /*0f20*/  UMOV UR5, URZ ;  /* 0x0000003f00057c82 */ /* 0x000fd20008000000 */
.L_x_277:
[----:B01----:R-:W-:Y:S02]  /*0f30*/  LOP3.LUT R8, R0, 0x80, RZ, 0xc0, !PT ;  /* 0x0000008000087812 */ /* 0x003fe400078ec0ff */
[----:B------:R-:W-:Y:S02]  /*0f40*/  CS2R R86, SRZ ;  /* 0x0000000000567805 */ /* 0x000fe4000001ff00 */
[----:B------:R-:W-:Y:S02]  /*0f50*/  CS2R R88, SRZ ;  /* 0x0000000000587805 */ /* 0x000fe4000001ff00 */
[----:B---3--:R-:W-:Y:S02]  /*0f60*/  CS2R R90, SRZ ;  /* 0x00000000005a7805 */ /* 0x008fe4000001ff00 */
[----:B------:R-:W-:Y:S02]  /*0f70*/  SHF.R.U32.HI R9, RZ, 0x7, R8 ;  /* 0x00000007ff097819 */ /* 0x000fe40000011608 */
[----:B------:R-:W-:-:S02]  /*0f80*/  CS2R R92, SRZ ;  /* 0x00000000005c7805 */ /* 0x000fc4000001ff00 */
[----:B------:R-:W-:Y:S02]  /*0f90*/  VIMNMX R8, RZ, UR6, PT ;  /* 0x00000006ff087c48 */ /* 0x000fe4000bfe0100 */
[----:B------:R-:W-:Y:S02]  /*0fa0*/  CS2R R94, SRZ ;  /* 0x00000000005e7805 */ /* 0x000fe4000001ff00 */
[----:B------:R-:W-:Y:S02]  /*0fb0*/  CS2R R96, SRZ ;  /* 0x0000000000607805 */ /* 0x000fe4000001ff00 */
[----:B------:R-:W-:Y:S01]  /*0fc0*/  CS2R R98, SRZ ;  /* 0x0000000000627805 */ /* 0x000fe2000001ff00 */
[----:B------:R-:W0:Y:S01]  /*0fd0*/  SHFL.IDX PT, R9, R9, RZ, 0x1f ;  /* 0x00001fff09097589 */ /* 0x000e2200000e0000 */
[----:B------:R-:W-:Y:S02]  /*0fe0*/  IADD3 R8, -R8, UR6, RZ ;  /* 0x0000000608087c10 */ /* 0x000fe4000fffe1ff */
[----:B------:R-:W-:-:S02]  /*0ff0*/  CS2R R100, SRZ ;  /* 0x0000000000647805 */ /* 0x000fc4000001ff00 */
[----:B------:R-:W-:Y:S02]  /*1000*/  CS2R R102, SRZ ;  /* 0x0000000000667805 */ /* 0x000fe4000001ff00 */
[----:B------:R-:W-:Y:S02]  /*1010*/  CS2R R104, SRZ ;  /* 0x0000000000687805 */ /* 0x000fe4000001ff00 */
[----:B------:R-:W-:Y:S02]  /*1020*/  ISETP.GE.AND P0, PT, R8, 0x1, PT ;  /* 0x000000010800780c */ /* 0x000fe40003f06270 */
[----:B------:R-:W-:Y:S02]  /*1030*/  CS2R R106, SRZ ;  /* 0x00000000006a7805 */ /* 0x000fe4000001ff00 */
[----:B------:R-:W-:Y:S02]  /*1040*/  CS2R R108, SRZ ;  /* 0x00000000006c7805 */ /* 0x000fe4000001ff00 */
[----:B------:R-:W-:-:S02]  /*1050*/  CS2R R110, SRZ ;  /* 0x00000000006e7805 */ /* 0x000fc4000001ff00 */
[----:B------:R-:W-:Y:S02]  /*1060*/  CS2R R112, SRZ ;  /* 0x0000000000707805 */ /* 0x000fe4000001ff00 */
[----:B------:R-:W-:Y:S02]  /*1070*/  CS2R R114, SRZ ;  /* 0x0000000000727805 */ /* 0x000fe4000001ff00 */
[----:B------:R-:W-:Y:S02]  /*1080*/  CS2R R116, SRZ ;  /* 0x0000000000747805 */ /* 0x000fe4000001ff00 */
        /* <DEDUP_REMOVED lines=12> */
[----:B0-----:R-:W-:Y:S02]  /*1150*/  R2UR UR7, R9 ;  /* 0x00000000090772ca */ /* 0x001fe400000e0000 */
        /* <DEDUP_REMOVED lines=35> */
[----:B------:R-:W-:Y:S01]  /*1390*/  CS2R R84, SRZ ;  /* 0x0000000000547805 */ /* 0x000fe2000001ff00 */
[----:B----4-:R-:W-:Y:S06]  /*13a0*/  @!P0 BRA `(.L_x_13) ;  /* 0x0000000400948947 */ /* 0x010fec0003800000 */
[----:B------:R-:W0:Y:S01]  /*13b0*/  S2UR UR10, SR_CgaCtaId ;  /* 0x00000000000a79c3 */ /* 0x000e220000008800 */
[----:B------:R-:W-:Y:S01]  /*13c0*/  ULEA.HI UR8, UR7, UR7, URZ, 0x1 ;  /* 0x0000000707087291 */ /* 0x000fe2000f8f083f */
[----:B------:R-:W-:Y:S01]  /*13d0*/  IMAD.U32 R17, RZ, RZ, UR4 ;  /* 0x00000004ff117e24 */ /* 0x000fe2000f8e00ff */
[----:B------:R-:W-:Y:S01]  /*13e0*/  UMOV UR9, 0x400 ;  /* 0x0000040000097882 */ /* 0x000fe20000000000 */
[----:B------:R-:W-:Y:S02]  /*13f0*/  UPLOP3.LUT UP0, UPT, UPT, UPT, UPT, 0x40, 0x0 ;  /* 0x000000000000789c */ /* 0x000fe40003f0e870 */
[----:B------:R-:W-:-:S04]  /*1400*/  ULOP3.LUT UR8, UR8, 0x7fffe, URZ, 0xc0, !UPT ;  /* 0x0007fffe08087892 */ /* 0x000fc8000f8ec03f */
[----:B------:R-:W-:Y:S02]  /*1410*/  UIADD3 UR8, UR7, -UR8, URZ ;  /* 0x8000000807087290 */ /* 0x000fe4000fffe03f */
[----:B0-----:R-:W-:-:S04]  /*1420*/  ULEA UR9, UR10, UR9, 0x18 ;  /* 0x000000090a097291 */ /* 0x001fc8000f8ec03f */
[----:B------:R-:W-:-:S03]  /*1430*/  ULEA UR8, UR8, UR9, 0xd ;  /* 0x0000000908087291 */ /* 0x000fc6000f8e683f */
[----:B------:R-:W-:Y:S01]  /*1440*/  UMOV UR9, UR5 ;  /* 0x0000000500097c82 */ /* 0x000fe20008000000 */
[----:B------:R-:W-:-:S04]  /*1450*/  UIADD3 UR8, UR8, 0x100, URZ ;  /* 0x0000010008087890 */ /* 0x000fc8000fffe03f */
[----:B------:R-:W-:-:S03]  /*1460*/  USHF.R.U32.HI UR7, URZ, 0x4, UR8 ;  /* 0x000000043f077899 */ /* 0x000fc60008011608 */
[----:B------:R-:W-:Y:S01]  /*1470*/  UMOV UR8, UR5 ;  /* 0x0000000500087c82 */ /* 0x000fe20008000000 */
[----:B------:R-:W-:-:S12]  /*1480*/  ULOP3.LUT UR7, UR7, 0x3fff, URZ, 0xc0, !UPT ;  /* 0x00003fff07077892 */ /* 0x000fd8000f8ec03f */
.L_x_20:
[----:B------:R-:W-:-:S13]  /*1490*/  ISETP.NE.AND P1, PT, R13, 0x3, PT ;  /* 0x000000030d00780c */ /* 0x000fda0003f25270 */
[----:B01----:R-:W-:Y:S05]  /*14a0*/  @!P1 BRA `(.L_x_14) ;  /* 0x0000000000049947 */ /* 0x003fea0003800000 */
[----:B------:R-:W-:Y:S01]  /*14b0*/  BPT.TRAP 0x1 ;  /* 0x000000040000795c */ /* 0x000fe20000300000 */
.L_x_14:
[----:B------:R-:W0:Y:S01]  /*14c0*/  S2UR UR11, SR_CgaCtaId ;  /* 0x00000000000b79c3 */ /* 0x000e220000008800 */
[----:B------:R-:W-:Y:S01]  /*14d0*/  UMOV UR10, 0x400 ;  /* 0x00000400000a7882 */ /* 0x000fe20000000000 */
[----:B------:R-:W-:Y:S01]  /*14e0*/  SHF.L.U32 R11, R17, 0x1f, RZ ;  /* 0x0000001f110b7819 */ /* 0x000fe200000006ff */
[----:B0-----:R-:W-:-:S04]  /*14f0*/  ULEA UR10, UR11, UR10, 0x18 ;  /* 0x0000000a0b0a7291 */ /* 0x001fc8000f8ec03f */
[----:B------:R-:W-:-:S09]  /*1500*/  ULEA UR11, UR8, UR10, 0x3 ;  /* 0x0000000a080b7291 */ /* 0x000fd2000f8e183f */
[----:B------:R0:W1:Y:S01]  /*1510*/  SYNCS.PHASECHK.TRANS64.TRYWAIT P0, [UR11], R11 ;  /* 0x0000000bff0075a7 */ /* 0x000062000800014b */
[----:B------:R-:W-:Y:S05]  /*1520*/  @!P1 BRA `(.L_x_15) ;  /* 0x0000000000049947 */ /* 0x000fea0003800000 */
[----:B------:R-:W-:Y:S01]  /*1530*/  BPT.TRAP 0x1 ;  /* 0x000000040000795c */ /* 0x000fe20000300000 */
.L_x_15:
[C---:B------:R-:W-:Y:S02]  /*1540*/  IMAD.SHL.U32 R9, R0.reuse, 0x40, RZ ;  /* 0x0000004000097824 */ /* 0x040fe400078e00ff */
[C---:B------:R-:W-:Y:S02]  /*1550*/  IMAD.SHL.U32 R12, R0.reuse, 0x400, RZ ;  /* 0x00000400000c7824 */ /* 0x040fe400078e00ff */
[----:B------:R-:W-:Y:S01]  /*1560*/  IMAD.SHL.U32 R16, R0, 0x20, RZ ;  /* 0x0000002000107824 */ /* 0x000fe200078e00ff */
[----:B------:R-:W-:-:S04]  /*1570*/  LOP3.LUT R9, R9, 0x3800, RZ, 0xc0, !PT ;  /* 0x0000380009097812 */ /* 0x000fc800078ec0ff */
[----:B------:R-:W-:Y:S01]  /*1580*/  LOP3.LUT R9, R9, 0x400, R12, 0xf8, !PT ;  /* 0x0000040009097812 */ /* 0x000fe200078ef80c */
[----:B------:R-:W-:-:S03]  /*1590*/  IMAD.U32 R12, RZ, RZ, UR8 ;  /* 0x00000008ff0c7e24 */ /* 0x000fc6000f8e00ff */
[----:B------:R-:W-:-:S04]  /*15a0*/  LOP3.LUT R9, R9, 0x380, R16, 0xf8, !PT ;  /* 0x0000038009097812 */ /* 0x000fc800078ef810 */
[----:B------:R-:W-:-:S05]  /*15b0*/  SHF.R.U32.HI R9, RZ, 0x3, R9 ;  /* 0x00000003ff097819 */ /* 0x000fca0000011609 */
[----:B------:R-:W-:Y:S01]  /*15c0*/  IMAD R9, R12, 0x1000, R9 ;  /* 0x000010000c097824 */ /* 0x000fe200078e0209 */
[----:B-1----:R-:W-:Y:S06]  /*15d0*/  @P0 BRA `(.L_x_16) ;  /* 0x0000000000080947 */ /* 0x002fec0003800000 */
[----:B------:R-:W1:Y:S02]  /*15e0*/  SYNCS.PHASECHK.TRANS64.TRYWAIT P0, [UR11], R11 ;  /* 0x0000000bff0075a7 */ /* 0x000e64000800014b */
[----:B-1----:R-:W-:Y:S05]  /*15f0*/  @!P0 BRA `(.L_x_17) ;  /* 0x000000a4006c8947 */ /* 0x002fea0003800000 */
.L_x_16:
[----:B------:R-:W-:Y:S01]  /*1600*/  LDS.128 R152, [R9+UR10+0x30100] ;  /* 0x0301000a09987984 */ /* 0x000fe20008000c00 */
[----:B------:R-:W-:Y:S02]  /*1610*/  UIADD3 UR11, UR10, 0x18100, URZ ;  /* 0x000181000a0b7890 */ /* 0x000fe4000fffe03f */
[----:B------:R-:W-:Y:S01]  /*1620*/  ULOP3.LUT UR12, UR7, 0x10000, URZ, 0xfc, !UPT ;  /* 0x00010000070c7892 */ /* 0x000fe2000f8efc3f */
[----:B------:R-:W4:Y:S01]  /*1630*/  LDS.128 R156, [R9+UR10+0x30900] ;  /* 0x0309000a099c7984 */ /* 0x000f220008000c00 */
[----:B------:R-:W-:Y:S01]  /*1640*/  USHF.R.U32.HI UR11, URZ, 0x4, UR11 ;  /* 0x000000043f0b7899 */ /* 0x000fe2000801160b */
[----:B------:R-:W-:Y:S01]  /*1650*/  UMOV UR13, 0x40000040 ;  /* 0x40000040000d7882 */ /* 0x000fe20000000000 */
[----:B------:R-:W-:Y:S02]  /*1660*/  UMOV UR15, 0x40000040 ;  /* 0x40000040000f7882 */ /* 0x000fe40000000000 */
[----:B------:R-:W-:-:S04]  /*1670*/  ULOP3.LUT UR11, UR11, 0x3fff, URZ, 0xc0, !UPT ;  /* 0x00003fff0b0b7892 */ /* 0x000fc8000f8ec03f */
[----:B------:R-:W-:Y:S02]  /*1680*/  ULOP3.LUT UR18, UR11, 0x10000, URZ, 0xfc, !UPT ;  /* 0x000100000b127892 */ /* 0x000fe4000f8efc3f */
[----:B------:R-:W-:Y:S02]  /*1690*/  ULEA UR11, UR8, UR12, 0xb ;  /* 0x0000000c080b7291 */ /* 0x000fe4000f8e583f */
[----:B------:R-:W-:-:S05]  /*16a0*/  ULEA UR18, UR8, UR18, 0xb ;  /* 0x0000001208127291 */ /* 0x000fca000f8e583f */
[----:B------:R-:W-:Y:S02]  /*16b0*/  UMOV UR12, UR11 ;  /* 0x0000000b000c7c82 */ /* 0x000fe40008000000 */
[----:B------:R-:W-:Y:S01]  /*16c0*/  UMOV UR14, UR18 ;  /* 0x00000012000e7c82 */ /* 0x000fe20008000000 */
[----:B----4-:R-:W-:-:S06]  /*16d0*/  WARPGROUP.ARRIVE ;  /* 0x00000000000079c5 */ /* 0x010fcc0000000000 */
[----:B------:R-:W-:Y:S01]  /*16e0*/  HGMMA.SP.64x128x32.F32 R88, gdesc[UR12], R88, UP0, R152, 0x0 ;  /* 0x09e098000c5879f0 */ /* 0x000fe2000bf00a58 */
[----:B------:R-:W-:Y:S01]  /*16f0*/  UIADD3 UR12, UR11, 0x400, URZ ;  /* 0x000004000b0c7890 */ /* 0x000fe2000fffe03f */
[----:B------:R-:W-:-:S14]  /*1700*/  UMOV UR13, 0x40000040 ;  /* 0x40000040000d7882 */ /* 0x000fdc0000000000 */
[----:B------:R-:W-:Y:S01]  /*1710*/  HGMMA.SP.64x128x32.F32 R24, gdesc[UR12], R24, UP0, R156, 0x0 ;  /* 0x09e09c000c1879f0 */ /* 0x000fe2000bf00a18 */
[----:B------:R-:W-:Y:S02]  /*1720*/  UIADD3 UR12, UR11, 0x2, URZ ;  /* 0x000000020b0c7890 */ /* 0x000fe4000fffe03f */
[----:B------:R-:W-:Y:S01]  /*1730*/  UIADD3 UR14, UR18, 0x4, URZ ;  /* 0x00000004120e7890 */ /* 0x000fe2000fffe03f */
[----:B------:R-:W-:Y:S01]  /*1740*/  UMOV UR13, 0x40000040 ;  /* 0x40000040000d7882 */ /* 0x000fe20000000000 */
[----:B------:R-:W-:-:S11]  /*1750*/  UMOV UR15, 0x40000040 ;  /* 0x40000040000f7882 */ /* 0x000fd60000000000 */
[----:B------:R-:W-:Y:S01]  /*1760*/  HGMMA.SP.64x128x32.F32 R88, gdesc[UR12], R88, R153, 0x0 ;  /* 0x09e099000c5879f0 */ /* 0x000fe20008700a58 */
[----:B------:R-:W-:Y:S01]  /*1770*/  UIADD3 UR12, UR11, 0x402, URZ ;  /* 0x000004020b0c7890 */ /* 0x000fe2000fffe03f */
[----:B------:R-:W-:-:S14]  /*1780*/  UMOV UR13, 0x40000040 ;  /* 0x40000040000d7882 */ /* 0x000fdc0000000000 */
[----:B------:R-:W-:Y:S01]  /*1790*/  HGMMA.SP.64x128x32.F32 R24, gdesc[UR12], R24, R157, 0x0 ;  /* 0x09e09d000c1879f0 */ /* 0x000fe20008700a18 */
        /* <DEDUP_REMOVED lines=15> */
[----:B------:R-:W-:Y:S03]  /*1890*/  HGMMA.SP.64x128x32.F32 R24, gdesc[UR12], R24, R159, 0x0, gsb0 ;  /* 0x09e09f000c1879f0 */ /* 0x000fe60008000a18 */
[----:B------:R-:W-:Y:S02]  /*18a0*/  WARPGROUP.DEPBAR.LE gsb0, 0x0 ;  /* 0x00008000000079c5 */ /* 0x000fe40000010000 */
[----:B------:R-:W-:Y:S05]  /*18b0*/  @!P1 BRA `(.L_x_18) ;  /* 0x0000000000049947 */ /* 0x000fea0003800000 */
[----:B------:R-:W-:Y:S01]  /*18c0*/  BPT.TRAP 0x1 ;  /* 0x000000040000795c */ /* 0x000fe20000300000 */
.L_x_18:
[----:B------:R-:W-:Y:S01]  /*18d0*/  ULEA UR10, UR9, UR10, 0x3 ;  /* 0x0000000a090a7291 */ /* 0x000fe2000f8e183f */
[----:B------:R-:W-:-:S03]  /*18e0*/  ISETP.GT.U32.AND P0, PT, R4, 0x1, PT ;  /* 0x000000010400780c */ /* 0x000fc60003f04070 */
[----:B------:R-:W-:-:S04]  /*18f0*/  UIADD3 UR10, UR10, 0x18, URZ ;  /* 0x000000180a0a7890 */ /* 0x000fc8000fffe03f */
[----:B------:R-:W-:-:S09]  /*1900*/  UPRMT UR10, URZ, 0x654, UR10 ;  /* 0x000006543f0a7896 */ /* 0x000fd2000800000a */
[----:B------:R-:W-:Y:S01]  /*1910*/  SYNCS.ARRIVE.TRANS64.RED.A1T0 RZ, [UR10], RZ ;  /* 0x000000ffffff79a7 */ /* 0x000fe2000810040a */
[----:B------:R-:W-:Y:S05]  /*1920*/  @P0 BRA `(.L_x_19) ;  /* 0x0000000000040947 */ /* 0x000fea0003800000 */
[----:B------:R-:W-:Y:S01]  /*1930*/  BPT.TRAP 0x1 ;  /* 0x000000040000795c */ /* 0x000fe20000300000 */
.L_x_19:
[----:B------:R-:W-:Y:S01]  /*1940*/  UIADD3 UR8, UR8, 0x1, URZ ;  /* 0x0000000108087890 */ /* 0x000fe2000fffe03f */
[C---:B------:R-:W-:Y:S01]  /*1950*/  ISETP.GT.AND P0, PT, R8.reuse, 0x1, PT ;  /* 0x000000010800780c */ /* 0x040fe20003f04270 */
[----:B------:R-:W-:Y:S01]  /*1960*/  UIADD3 UR9, UR9, 0x1, URZ ;  /* 0x0000000109097890 */ /* 0x000fe2000fffe03f */
[----:B------:R-:W-:Y:S01]  /*1970*/  VIADD R8, R8, 0xffffffff ;  /* 0xffffffff08087836 */ /* 0x000fe20000000000 */
[----:B------:R-:W-:Y:S02]  /*1980*/  UISETP.NE.AND UP0, UPT, UR8, 0x3, UPT ;  /* 0x000000030800788c */ /* 0x000fe4000bf05270 */
[----:B------:R-:W-:Y:S02]  /*1990*/  UISETP.NE.AND UP1, UPT, UR9, 0x3, UPT ;  /* 0x000000030900788c */ /* 0x000fe4000bf25270 */
[----:B------:R-:W-:Y:S02]  /*19a0*/  USEL UR10, URZ, 0x1, UP0 ;  /* 0x000000013f0a7887 */ /* 0x000fe40008000000 */
[----:B------:R-:W-:-:S02]  /*19b0*/  USEL UR8, UR8, URZ, UP0 ;  /* 0x0000003f08087287 */ /* 0x000fc40008000000 */
[----:B------:R-:W-:Y:S02]  /*19c0*/  USEL UR9, UR9, URZ, UP1 ;  /* 0x0000003f09097287 */ /* 0x000fe40008800000 */
[----:B------:R-:W-:Y:S01]  /*19d0*/  UPLOP3.LUT UP0, UPT, UPT, UPT, UPT, 0x80, 0x0 ;  /* 0x000000000000789c */ /* 0x000fe20003f0f070 */
[----:B------:R-:W-:Y:S01]  /*19e0*/  LOP3.LUT R17, R17, UR10, RZ, 0x3c, !PT ;  /* 0x0000000a11117c12 */ /* 0x000fe2000f8e3cff */
[----:B------:R-:W-:Y:S09]  /*19f0*/  @P0 BRA `(.L_x_20) ;  /* 0xfffffff800a40947 */ /* 0x000ff2000383ffff */
.L_x_13:
[----:B------:R-:W-:Y:S01]  /*1a00*/  LOP3.LUT R8, R0, 0x60, RZ, 0xc0, !PT ;  /* 0x0000006000087812 */ /* 0x000fe200078ec0ff */
[----:B------:R-:W-:Y:S01]  /*1a10*/  UIADD3 UR5, UR6, UR5, URZ ;  /* 0x0000000506057290 */ /* 0x000fe2000fffe03f */
[----:B------:R-:W-:Y:S01]  /*1a20*/  SHF.R.U32.HI R9, RZ, 0x2, R0 ;  /* 0x00000002ff097819 */ /* 0x000fe20000011600 */
[----:B------:R-:W-:Y:S01]  /*1a30*/  ULDC UR12, c[0x0][0x284] ;  /* 0x0000a100000c7ab9 */ /* 0x000fe20000000800 */
[----:B------:R-:W-:Y:S01]  /*1a40*/  SHF.R.U32.HI R8, RZ, 0x5, R8 ;  /* 0x00000005ff087819 */ /* 0x000fe20000011608 */
[----:B------:R-:W-:Y:S01]  /*1a50*/  UISETP.GT.U32.AND UP0, UPT, UR5, 0x2, UPT ;  /* 0x000000020500788c */ /* 0x000fe2000bf04070 */
[----:B------:R-:W-:Y:S01]  /*1a60*/  LOP3.LUT R9, R9, 0x7, RZ, 0xc0, !PT ;  /* 0x0000000709097812 */ /* 0x000fe200078ec0ff */
[----:B------:R-:W-:Y:S01]  /*1a70*/  UISETP.GE.U32.AND UP1, UPT, UR6, 0x3, UPT ;  /* 0x000000030600788c */ /* 0x000fe2000bf26070 */
[----:B-1----:R-:W-:Y:S01]  /*1a80*/  SHF.R.U32.HI R12, RZ, 0x1, R0 ;  /* 0x00000001ff0c7819 */ /* 0x002fe20000011600 */
[----:B------:R-:W-:Y:S01]  /*1a90*/  IMAD.SHL.U32 R16, R8, 0x10, RZ ;  /* 0x0000001008107824 */ /* 0x000fe200078e00ff */
[----:B------:R-:W-:Y:S01]  /*1aa0*/  UISETP.LT.U32.AND UP0, UPT, UR6, 0x3, UP0 ;  /* 0x000000030600788c */ /* 0x000fe20008701070 */
[----:B------:R-:W-:Y:S01]  /*1ab0*/  SHF.R.S32.HI R20, RZ, 0x1f, R5 ;  /* 0x0000001fff147819 */ /* 0x000fe20000011405 */
[----:B------:R-:W-:Y:S01]  /*1ac0*/  ULDC.64 UR10, c[0x0][0x6d0] ;  /* 0x0001b400000a7ab9 */ /* 0x000fe20000000a00 */
[----:B------:R-:W-:Y:S01]  /*1ad0*/  UIMAD.WIDE.U32 UR8, UR5, -0x55555555, URZ ;  /* 0xaaaaaaab050878a5 */ /* 0x000fe2000f8e003f */
[--C-:B0-----:R-:W-:Y:S01]  /*1ae0*/  LOP3.LUT R11, R16, 0xfffffff0, R9.reuse, 0xe2, !PT ;  /* 0xfffffff0100b7812 */ /* 0x101fe200078ee209 */
[----:B------:R-:W-:Y:S01]  /*1af0*/  IMAD R9, R8, -0x10, -R9 ;  /* 0xfffffff008097824 */ /* 0x000fe200078e0a09 */
[----:B------:R-:W0:Y:S01]  /*1b00*/  LDC R16, c[0x0][0x288] ;  /* 0x0000a200ff107b82 */ /* 0x000e220000000800 */
[----:B------:R-:W-:Y:S01]  /*1b10*/  LOP3.LUT R8, R6, 0x1, RZ, 0xc0, !PT ;  /* 0x0000000106087812 */ /* 0x000fe200078ec0ff */
[----:B------:R-:W-:Y:S01]  /*1b20*/  USEL UR7, URZ, 0x1, !UP0 ;  /* 0x000000013f077887 */ /* 0x000fe2000c000000 */
[----:B------:R-:W-:Y:S01]  /*1b30*/  LOP3.LUT R11, R11, 0x40, R12, 0xf8, !PT ;  /* 0x000000400b0b7812 */ /* 0x000fe200078ef80c */
[----:B------:R-:W-:Y:S01]  /*1b40*/  IMAD.SHL.U32 R12, R10, 0x100, RZ ;  /* 0x000001000a0c7824 */ /* 0x000fe200078e00ff */
[----:B------:R-:W-:Y:S01]  /*1b50*/  LOP3.LUT R10, R0, 0x3, RZ, 0xc0, !PT ;  /* 0x00000003000a7812 */ /* 0x000fe200078ec0ff */
[----:B------:R-:W-:Y:S01]  /*1b60*/  IMAD R19, R8, -0x40, R9 ;  /* 0xffffffc008137824 */ /* 0x000fe200078e0209 */
[----:B------:R-:W-:Y:S01]  /*1b70*/  USHF.R.U32.HI UR8, URZ, 0x1, UR9 ;  /* 0x000000013f087899 */ /* 0x000fe20008011609 */
[----:B------:R-:W-:Y:S01]  /*1b80*/  IMAD R8, R20, UR10, RZ ;  /* 0x0000000a14087c24 */ /* 0x000fe2000f8e02ff */
[----:B------:R-:W-:Y:S01]  /*1b90*/  LOP3.LUT R156, R11, R12, RZ, 0xfc, !PT ;  /* 0x0000000c0b9c7212 */ /* 0x000fe200078efcff */
[----:B------:R-:W-:Y:S01]  /*1ba0*/  IMAD.SHL.U32 R11, R7, 0x80, RZ ;  /* 0x00000080070b7824 */ /* 0x000fe200078e00ff */
[----:B------:R-:W-:Y:S01]  /*1bb0*/  ULOP3.LUT UR4, UR4, UR7, URZ, 0x3c, !UPT ;  /* 0x0000000704047292 */ /* 0x000fe2000f8e3c3f */
[----:B------:R-:W-:Y:S01]  /*1bc0*/  IMAD R17, R5, UR11, R8 ;  /* 0x0000000b05117c24 */ /* 0x000fe2000f8e0208 */
[----:B------:R-:W-:Y:S01]  /*1bd0*/  SHF.R.S32.HI R157, RZ, 0x1f, R156 ;  /* 0x0000001fff9d7819 */ /* 0x000fe2000001149c */
[----:B------:R-:W-:Y:S01]  /*1be0*/  UIMAD UR5, UR8, -0x3, UR5 ;  /* 0xfffffffd080578a4 */ /* 0x000fe2000f8e0205 */
[----:B------:R-:W-:-:S02]  /*1bf0*/  WARPGROUP.DEPBAR.LE gsb0, 0x0 ;  /* 0x00008000000079c5 */ /* 0x000fc40000010000 */
[----:B------:R-:W-:Y:S01]  /*1c00*/  @UP1 ULOP3.LUT UR4, UR4, 0x1, UR8, 0x78, !UPT ;  /* 0x0000000104041892 */ /* 0x000fe2000f8e7808 */
[----:B------:R-:W-:-:S04]  /*1c10*/  IMAD.WIDE.U32 R8, R5, UR10, R156 ;  /* 0x0000000a05087c25 */ /* 0x000fc8000f8e009c */
[----:B------:R-:W-:Y:S01]  /*1c20*/  IMAD.IADD R17, R9, 0x1, R17 ;  /* 0x0000000109117824 */ /* 0x000fe200078e0211 */
[----:B0-----:R-:W-:Y:S01]  /*1c30*/  ISETP.GE.AND P0, PT, R11, R16, PT ;  /* 0x000000100b00720c */ /* 0x001fe20003f06270 */
[----:B------:R-:W-:Y:S02]  /*1c40*/  IMAD R10, R10, -0x2, R16 ;  /* 0xfffffffe0a0a7824 */ /* 0x000fe400078e0210 */
[----:B------:R-:W-:Y:S01]  /*1c50*/  IMAD.MOV.U32 R16, RZ, RZ, R8 ;  /* 0x000000ffff107224 */ /* 0x000fe200078e0008 */
[----:B------:R-:W-:Y:S01]  /*1c60*/  ISETP.GE.OR P0, PT, R12, UR12, P0 ;  /* 0x0000000c0c007c0c */ /* 0x000fe20008706670 */
[----:B------:R-:W-:Y:S01]  /*1c70*/  IMAD.IADD R11, R10, 0x1, -R11 ;  /* 0x000000010a0b7824 */ /* 0x000fe200078e0a0b */
[----:B------:R-:W-:Y:S01]  /*1c80*/  IADD3 R12, -R12, UR12, R19 ;  /* 0x0000000c0c0c7c10 */ /* 0x000fe2000fffe113 */
[----:B------:R-:W-:-:S10]  /*1c90*/  IMAD.MOV.U32 R10, RZ, RZ, -0x1 ;  /* 0xffffffffff0a7424 */ /* 0x000fd400078e00ff */
[----:B------:R-:W-:Y:S05]  /*1ca0*/  @P0 BRA `(.L_x_21) ;  /* 0x0000008000680947 */ /* 0x000fea0003800000 */
[----:B------:R-:W0:Y:S01]  /*1cb0*/  LDC.64 R164, c[0x0][0x6c8] ;  /* 0x0001b200ffa47b82 */ /* 0x000e220000000a00 */
[----:B---3-5:R-:W-:Y:S01]  /*1cc0*/  FSETP.NEU.AND P0, PT, R14, RZ, PT ;  /* 0x000000ff0e00720b */ /* 0x028fe20003f0d000 */
[----:B------:R-:W-:Y:S01]  /*1cd0*/  IMAD.WIDE R18, R7, 0x80, RZ ;  /* 0x0000008007127825 */ /* 0x000fe200078e02ff */
[----:B------:R-:W-:Y:S01]  /*1ce0*/  ISETP.GT.AND P2, PT, R12, RZ, PT ;  /* 0x000000ff0c00720c */ /* 0x000fe20003f44270 */
[----:B------:R-:W-:Y:S02]  /*1cf0*/  BSSY B0, `(.L_x_21) ;  /* 0x0000815000007945 */ /* 0x000fe40003800000 */
[----:B------:R-:W-:Y:S01]  /*1d00*/  IMAD.SHL.U32 R9, R0, 0x2, RZ ;  /* 0x0000000200097824 */ /* 0x000fe200078e00ff */
[----:B------:R-:W-:-:S04]  /*1d10*/  ISETP.GT.AND P4, PT, R11, RZ, P2 ;  /* 0x000000ff0b00720c */ /* 0x000fc80001784270 */
[----:B------:R-:W-:Y:S01]  /*1d20*/  LOP3.LUT R9, R18, 0x6, R9, 0xf8, !PT ;  /* 0x0000000612097812 */ /* 0x000fe200078ef809 */
[----:B0-----:R-:W-:-:S04]  /*1d30*/  IMAD R8, R19, R164, RZ ;  /* 0x000000a413087224 */ /* 0x001fc800078e02ff */
[----:B------:R-:W-:-:S04]  /*1d40*/  IMAD.WIDE.U32 R160, R9, R164, R16 ;  /* 0x000000a409a07225 */ /* 0x000fc800078e0010 */
[----:B------:R-:W-:-:S04]  /*1d50*/  IMAD R7, R9, R165, R8 ;  /* 0x000000a509077224 */ /* 0x000fc800078e0208 */
[----:B------:R-:W-:Y:S01]  /*1d60*/  IMAD.IADD R21, R161, 0x1, R7 ;  /* 0x00000001a1157824 */ /* 0x000fe200078e0207 */
[----:B------:R-:W-:Y:S06]  /*1d70*/  @!P0 BRA `(.L_x_22) ;  /* 0x0000006400188947 */ /* 0x000fec0003800000 */
[----:B------:R-:W0:Y:S01]  /*1d80*/  LDC.64 R154, c[0x0][0x6b0] ;  /* 0x0001ac00ff9a7b82 */ /* 0x000e220000000a00 */
[----:B------:R-:W-:Y:S01]  /*1d90*/  ULDC.64 UR8, c[0x0][0x6b8] ;  /* 0x0001ae0000087ab9 */ /* 0x000fe20000000a00 */
[----:B------:R-:W-:Y:S01]  /*1da0*/  ULDC.64 UR10, c[0x0][0x6a8] ;  /* 0x0001aa00000a7ab9 */ /* 0x000fe20000000a00 */
[----:B------:R-:W-:Y:S01]  /*1db0*/  IMAD R8, R20, UR8, RZ ;  /* 0x0000000814087c24 */ /* 0x000fe2000f8e02ff */
[----:B------:R-:W-:Y:S01]  /*1dc0*/  ULDC.64 UR12, c[0x0][0x6c0] ;  /* 0x0001b000000c7ab9 */ /* 0x000fe20000000a00 */
[----:B------:R-:W-:-:S04]  /*1dd0*/  IMAD.WIDE.U32 R152, R5, UR8, R156 ;  /* 0x0000000805987c25 */ /* 0x000fc8000f8e009c */
[----:B------:R-:W-:Y:S02]  /*1de0*/  IMAD R8, R5, UR9, R8 ;  /* 0x0000000905087c24 */ /* 0x000fe4000f8e0208 */
[----:B------:R-:W-:Y:S02]  /*1df0*/  IMAD.MOV.U32 R22, RZ, RZ, R152 ;  /* 0x000000ffff167224 */ /* 0x000fe400078e0098 */
[----:B------:R-:W-:Y:S02]  /*1e00*/  IMAD.IADD R23, R153, 0x1, R8 ;  /* 0x0000000199177824 */ /* 0x000fe400078e0208 */
[-C--:B0-----:R-:W-:Y:S02]  /*1e10*/  IMAD R18, R19, R154.reuse, RZ ;  /* 0x0000009a13127224 */ /* 0x081fe400078e02ff */
[----:B------:R-:W-:-:S04]  /*1e20*/  IMAD.WIDE.U32 R16, R9, R154, R22 ;  /* 0x0000009a09107225 */ /* 0x000fc800078e0016 */
[----:B------:R-:W-:Y:S01]  /*1e30*/  IMAD R7, R9, R155, R18 ;  /* 0x0000009b09077224 */ /* 0x000fe200078e0212 */
[----:B------:R-:W-:Y:S01]  /*1e40*/  LEA R158, P0, R16, UR10, 0x2 ;  /* 0x0000000a109e7c11 */ /* 0x000fe2000f8010ff */
[----:B------:R-:W0:Y:S02]  /*1e50*/  LDC.64 R18, c[0x0][0x6b0] ;  /* 0x0001ac00ff127b82 */ /* 0x000e240000000a00 */
[----:B------:R-:W-:-:S05]  /*1e60*/  IMAD.IADD R17, R17, 0x1, R7 ;  /* 0x0000000111117824 */ /* 0x000fca00078e0207 */
[----:B------:R-:W-:-:S05]  /*1e70*/  LEA.HI.X R159, R16, UR11, R17, 0x2, P0 ;  /* 0x0000000b109f7c11 */ /* 0x000fca00080f1411 */
[----:B------:R1:W3:Y:S01]  /*1e80*/  @P4 LDG.E.LTC128B R161, desc[UR16][R158.64] ;  /* 0x000000109ea14981 */ /* 0x0002e2000c1e1920 */
[C---:B------:R-:W-:Y:S01]  /*1e90*/  LEA R20, P0, R160.reuse, UR12, 0x2 ;  /* 0x0000000ca0147c11 */ /* 0x040fe2000f8010ff */
[----:B------:R-:W-:Y:S01]  /*1ea0*/  BSSY B1, `(.L_x_23) ;  /* 0x0000011000017945 */ /* 0x000fe20003800000 */
[----:B------:R-:W-:Y:S02]  /*1eb0*/  ISETP.GT.AND P1, PT, R11, 0x1, P2 ;  /* 0x000000010b00780c */ /* 0x000fe40001724270 */
[----:B------:R-:W-:Y:S01]  /*1ec0*/  LEA.HI.X R21, R160, UR13, R21, 0x2, P0 ;  /* 0x0000000da0157c11 */ /* 0x000fe200080f1415 */
[----:B-1----:R-:W-:-:S04]  /*1ed0*/  IMAD.WIDE.U32 R158, R9, R154, R156 ;  /* 0x0000009a099e7225 */ /* 0x002fc800078e009c */
[----:B0-----:R-:W-:-:S04]  /*1ee0*/  IMAD.WIDE.U32 R162, R9, R154, R18 ;  /* 0x0000009a09a27225 */ /* 0x001fc800078e0012 */
[C---:B------:R-:W-:Y:S01]  /*1ef0*/  IMAD.IADD R173, R7.reuse, 0x1, R163 ;  /* 0x0000000107ad7824 */ /* 0x040fe200078e02a3 */
[----:B------:R-:W-:Y:S01]  /*1f00*/  IADD3 R160, P0, R152, R162, RZ ;  /* 0x000000a298a07210 */ /* 0x000fe20007f1e0ff */
[----:B------:R-:W-:-:S03]  /*1f10*/  IMAD.IADD R169, R7, 0x1, R159 ;  /* 0x0000000107a97824 */ /* 0x000fc600078e029f */
[----:B------:R-:W-:Y:S01]  /*1f20*/  LEA R16, P5, R160, UR10, 0x2 ;  /* 0x0000000aa0107c11 */ /* 0x000fe2000f8a10ff */
[----:B---3--:R-:W-:Y:S01]  /*1f30*/  FMUL R17, R161, R14 ;  /* 0x0000000ea1117220 */ /* 0x008fe20000400000 */
[----:B------:R-:W-:-:S03]  /*1f40*/  IMAD.MOV.U32 R167, RZ, RZ, R161 ;  /* 0x000000ffffa77224 */ /* 0x000fc600078e00a1 */
[----:B--2---:R-:W-:Y:S01]  /*1f50*/  FFMA R171, R88, R15, R17 ;  /* 0x0000000f58ab7223 */ /* 0x004fe20000000011 */
[----:B------:R-:W-:-:S04]  /*1f60*/  IMAD.X R17, R173, 0x1, R23, P0 ;  /* 0x00000001ad117824 */ /* 0x000fc800000e0617 */
[----:B------:R0:W-:Y:S01]  /*1f70*/  @P4 STG.E desc[UR16][R20.64], R171 ;  /* 0x000000ab14004986 */ /* 0x0001e2000c101910 */
[----:B------:R-:W-:Y:S01]  /*1f80*/  LEA.HI.X R17, R160, UR11, R17, 0x2, P5 ;  /* 0x0000000ba0117c11 */ /* 0x000fe2000a8f1411 */
[----:B------:R-:W-:Y:S06]  /*1f90*/  @!P1 BRA `(.L_x_24) ;  /* 0x0000000000049947 */ /* 0x000fec0003800000 */
[----:B------:R1:W5:Y:S02]  /*1fa0*/  LDG.E.LTC128B R167, desc[UR16][R16.64] ;  /* 0x0000001010a77981 */ /* 0x000364000c1e1920 */
.L_x_24:
[----:B------:R-:W-:Y:S05]  /*1fb0*/  BSYNC B1 ;  /* 0x0000000000017941 */ /* 0x000fea0003800000 */
.L_x_23:
[----:B-----5:R-:W-:Y:S01]  /*1fc0*/  FMUL R88, R167, R14 ;  /* 0x0000000ea7587220 */ /* 0x020fe20000400000 */
[----:B------:R-:W-:Y:S01]  /*1fd0*/  LEA R160, P4, R164, R20, 0x2 ;  /* 0x00000014a4a07211 */ /* 0x000fe200078810ff */
[----:B-1----:R-:W-:Y:S01]  /*1fe0*/  IMAD.MOV.U32 R17, RZ, RZ, R169 ;  /* 0x000000ffff117224 */ /* 0x002fe200078e00a9 */
[----:B------:R-:W-:Y:S01]  /*1ff0*/  ISETP.GT.AND P0, PT, R12, 0x8, PT ;  /* 0x000000080c00780c */ /* 0x000fe20003f04270 */
[----:B------:R-:W-:Y:S01]  /*2000*/  FFMA R169, R89, R15, R88 ;  /* 0x0000000f59a97223 */ /* 0x000fe20000000058 */
[----:B------:R-:W-:Y:S01]  /*2010*/  LEA.HI.X R161, R164, R21, R165, 0x2, P4 ;  /* 0x00000015a4a17211 */ /* 0x000fe200020f14a5 */
[----:B------:R-:W-:Y:S01]  /*2020*/  IMAD.MOV.U32 R16, RZ, RZ, R158 ;  /* 0x000000ffff107224 */ /* 0x000fe200078e009e */
[----:B------:R-:W-:Y:S01]  /*2030*/  ISETP.GT.AND P4, PT, R11, RZ, P0 ;  /* 0x000000ff0b00720c */ /* 0x000fe20000784270 */
[----:B------:R-:W-:Y:S01]  /*2040*/  BSSY B1, `(.L_x_25) ;  /* 0x000000c000017945 */ /* 0x000fe20003800000 */
[----:B------:R-:W-:Y:S01]  /*2050*/  IADD3 R88, P5, R156, R162, RZ ;  /* 0x000000a29c587210 */ /* 0x000fe20007fbe0ff */
[----:B------:R1:W-:Y:S01]  /*2060*/  @P1 STG.E desc[UR16][R160.64], R169 ;  /* 0x000000a9a0001986 */ /* 0x0003e2000c101910 */
[----:B------:R-:W-:-:S04]  /*2070*/  IMAD.WIDE.U32 R16, R5, UR8, R16 ;  /* 0x0000000805107c25 */ /* 0x000fc8000f8e0010 */
[----:B------:R-:W-:Y:S01]  /*2080*/  IMAD.IADD R17, R8, 0x1, R17 ;  /* 0x0000000108117824 */ /* 0x000fe200078e0211 */
[C---:B------:R-:W-:Y:S01]  /*2090*/  LEA R158, P6, R16.reuse, UR10, 0x2 ;  /* 0x0000000a109e7c11 */ /* 0x040fe2000f8c10ff */
[--C-:B------:R-:W-:Y:S02]  /*20a0*/  IMAD.X R89, R157, 0x1, R173.reuse, P5 ;  /* 0x000000019d597824 */ /* 0x100fe400028e06ad */
[----:B------:R-:W-:Y:S01]  /*20b0*/  IMAD.MOV.U32 R163, RZ, RZ, R173 ;  /* 0x000000ffffa37224 */ /* 0x000fe200078e00ad */
[----:B------:R-:W-:Y:S01]  /*20c0*/  LEA.HI.X R159, R16, UR11, R17, 0x2, P6 ;  /* 0x0000000b109f7c11 */ /* 0x000fe2000b0f1411 */
[----:B------:R-:W-:Y:S01]  /*20d0*/  IMAD.WIDE.U32 R16, R5, UR8, R88 ;  /* 0x0000000805107c25 */ /* 0x000fe2000f8e0058 */
[----:B-1----:R-:W-:Y:S07]  /*20e0*/  @!P4 BRA `(.L_x_26) ;  /* 0x000000000004c947 */ /* 0x002fee0003800000 */
[----:B------:R1:W5:Y:S02]  /*20f0*/  LDG.E.LTC128B R167, desc[UR16][R158.64+0x20] ;  /* 0x000020109ea77981 */ /* 0x000364000c1e1920 */
.L_x_26:
[----:B------:R-:W-:Y:S05]  /*2100*/  BSYNC B1 ;  /* 0x0000000000017941 */ /* 0x000fea0003800000 */
.L_x_25:
[----:B------:R-:W-:Y:S01]  /*2110*/  ISETP.GT.AND P6, PT, R11, 0x1, P0 ;  /* 0x000000010b00780c */ /* 0x000fe200007c4270 */
[----:B-----5:R-:W-:Y:S01]  /*2120*/  FMUL R89, R167, R14 ;  /* 0x0000000ea7597220 */ /* 0x020fe20000400000 */
[----:B------:R-:W-:Y:S01]  /*2130*/  IMAD.IADD R17, R8, 0x1, R17 ;  /* 0x0000000108117824 */ /* 0x000fe200078e0211 */
[----:B------:R-:W-:Y:S01]  /*2140*/  LEA R88, P1, R16, UR10, 0x2 ;  /* 0x0000000a10587c11 */ /* 0x000fe2000f8210ff */
[----:B------:R-:W-:-:S04]  /*2150*/  IMAD.WIDE.U32 R162, R154, 0x7, R162 ;  /* 0x000000079aa27825 */ /* 0x000fc800078e00a2 */
[----:B0-----:R-:W-:Y:S01]  /*2160*/  FFMA R171, R90, R15, R89 ;  /* 0x0000000f5aab7223 */ /* 0x001fe20000000059 */
[----:B------:R-:W-:Y:S01]  /*2170*/  BSSY B1, `(.L_x_27) ;  /* 0x000000c000017945 */ /* 0x000fe20003800000 */
[----:B------:R-:W-:Y:S01]  /*2180*/  LEA.HI.X R89, R16, UR11, R17, 0x2, P1 ;  /* 0x0000000b10597c11 */ /* 0x000fe200088f1411 */
[----:B------:R-:W-:Y:S01]  /*2190*/  IMAD R16, R155, 0x7, RZ ;  /* 0x000000079b107824 */ /* 0x000fe200078e02ff */
[----:B------:R-:W-:Y:S01]  /*21a0*/  IADD3 R168, P5, R152, R162, RZ ;  /* 0x000000a298a87210 */ /* 0x000fe20007fbe0ff */
[----:B------:R0:W-:Y:S01]  /*21b0*/  @P4 STG.E desc[UR16][R20.64+0x20], R171 ;  /* 0x000020ab14004986 */ /* 0x0001e2000c101910 */
[----:B------:R-:W-:Y:S01]  /*21c0*/  ISETP.GT.AND P1, PT, R11, 0x8, P2 ;  /* 0x000000080b00780c */ /* 0x000fe20001724270 */
[----:B------:R-:W-:Y:S01]  /*21d0*/  IMAD.IADD R170, R163, 0x1, R16 ;  /* 0x00000001a3aa7824 */ /* 0x000fe200078e0210 */
[----:B------:R-:W-:Y:S01]  /*21e0*/  LEA R166, P4, R168, UR10, 0x2 ;  /* 0x0000000aa8a67c11 */ /* 0x000fe2000f8810ff */
[----:B------:R-:W-:Y:S02]  /*21f0*/  IMAD.MOV.U32 R17, RZ, RZ, R167 ;  /* 0x000000ffff117224 */ /* 0x000fe400078e00a7 */
[----:B------:R-:W-:Y:S01]  /*2200*/  IMAD.X R169, R170, 0x1, R23, P5 ;  /* 0x00000001aaa97824 */ /* 0x000fe200028e0617 */
[----:B------:R-:W-:Y:S09]  /*2210*/  @!P6 BRA `(.L_x_28) ;  /* 0x000000000004e947 */ /* 0x000ff20003800000 */
[----:B------:R2:W5:Y:S02]  /*2220*/  LDG.E.LTC128B R17, desc[UR16][R88.64+0x20] ;  /* 0x0000201058117981 */ /* 0x000564000c1e1920 */
.L_x_28:
[----:B------:R-:W-:Y:S05]  /*2230*/  BSYNC B1 ;  /* 0x0000000000017941 */ /* 0x000fea0003800000 */
.L_x_27:
[----:B-----5:R-:W-:Y:S01]  /*2240*/  FMUL R90, R17, R14 ;  /* 0x0000000e115a7220 */ /* 0x020fe20000400000 */
[----:B------:R-:W-:Y:S01]  /*2250*/  IMAD.MOV.U32 R179, RZ, RZ, R17 ;  /* 0x000000ffffb37224 */ /* 0x000fe200078e0011 */
[----:B------:R-:W-:Y:S02]  /*2260*/  LEA.HI.X R167, R168, UR11, R169, 0x2, P4 ;  /* 0x0000000ba8a77c11 */ /* 0x000fe4000a0f14a9 */
[----:B0-----:R-:W-:-:S05]  /*2270*/  FFMA R171, R91, R15, R90 ;  /* 0x0000000f5bab7223 */ /* 0x001fca000000005a */
[----:B------:R-:W-:Y:S04]  /*2280*/  @P6 STG.E desc[UR16][R160.64+0x20], R171 ;  /* 0x000020aba0006986 */ /* 0x000fe8000c101910 */
[----:B------:R-:W3:Y:S01]  /*2290*/  @P1 LDG.E.LTC128B R179, desc[UR16][R166.64] ;  /* 0x00000010a6b31981 */ /* 0x000ee2000c1e1920 */
[----:B------:R-:W-:Y:S01]  /*22a0*/  IADD3 R172, P4, R162, R154, RZ ;  /* 0x0000009aa2ac7210 */ /* 0x000fe20007f9e0ff */
[----:B------:R-:W-:Y:S02]  /*22b0*/  IMAD R163, R165, 0x1c, RZ ;  /* 0x0000001ca5a37824 */ /* 0x000fe400078e02ff */
[----:B------:R-:W-:Y:S01]  /*22c0*/  IMAD.WIDE.U32 R168, R164, 0x1c, R160 ;  /* 0x0000001ca4a87825 */ /* 0x000fe200078e00a0 */
[----:B------:R-:W-:-:S03]  /*22d0*/  IADD3 R91, P5, R172, R152, RZ ;  /* 0x00000098ac5b7210 */ /* 0x000fc60007fbe0ff */
[----:B------:R-:W-:Y:S01]  /*22e0*/  IMAD.X R173, R170, 0x1, R155, P4 ;  /* 0x00000001aaad7824 */ /* 0x000fe200020e069b */
[----:B------:R-:W-:Y:S01]  /*22f0*/  ISETP.GT.AND P4, PT, R11, 0x9, P2 ;  /* 0x000000090b00780c */ /* 0x000fe20001784270 */
[----:B------:R-:W-:Y:S02]  /*2300*/  IMAD.IADD R163, R169, 0x1, R163 ;  /* 0x00000001a9a37824 */ /* 0x000fe400078e02a3 */
[----:B------:R-:W-:Y:S01]  /*2310*/  IMAD.X R162, R173, 0x1, R23, P5 ;  /* 0x00000001ada27824 */ /* 0x000fe200028e0617 */
[----:B------:R-:W-:-:S04]  /*2320*/  LEA R90, P5, R91, UR10, 0x2 ;  /* 0x0000000a5b5a7c11 */ /* 0x000fc8000f8a10ff */
[----:B------:R-:W-:Y:S01]  /*2330*/  LEA.HI.X R91, R91, UR11, R162, 0x2, P5 ;  /* 0x0000000b5b5b7c11 */ /* 0x000fe2000a8f14a2 */
[----:B------:R-:W-:Y:S02]  /*2340*/  IMAD.MOV.U32 R162, RZ, RZ, R168 ;  /* 0x000000ffffa27224 */ /* 0x000fe400078e00a8 */
[----:B------:R-:W-:-:S04]  /*2350*/  IMAD.WIDE.U32 R174, R154, 0x7, R18 ;  /* 0x000000079aae7825 */ /* 0x000fc800078e0012 */
[----:B---3--:R-:W-:-:S04]  /*2360*/  FMUL R17, R179, R14 ;  /* 0x0000000eb3117220 */ /* 0x008fc80000400000 */
[----:B------:R-:W-:-:S05]  /*2370*/  FFMA R17, R92, R15, R17 ;  /* 0x0000000f5c117223 */ /* 0x000fca0000000011 */
[----:B------:R0:W-:Y:S04]  /*2380*/  @P1 STG.E desc[UR16][R162.64], R17 ;  /* 0x00000011a2001986 */ /* 0x0001e8000c101910 */
[----:B------:R3:W4:Y:S01]  /*2390*/  @P4 LDG.E.LTC128B R179, desc[UR16][R90.64] ;  /* 0x000000105ab34981 */ /* 0x000722000c1e1920 */
[----:B------:R-:W-:Y:S01]  /*23a0*/  IMAD.IADD R175, R16, 0x1, R175 ;  /* 0x0000000110af7824 */ /* 0x000fe200078e02af */
[-C--:B------:R-:W-:Y:S01]  /*23b0*/  IADD3 R170, P1, R174, R154.reuse, RZ ;  /* 0x0000009aaeaa7210 */ /* 0x080fe20007f3e0ff */
[----:B------:R-:W-:Y:S01]  /*23c0*/  IMAD.WIDE.U32 R172, R154, 0x7, R172 ;  /* 0x000000079aac7825 */ /* 0x000fe200078e00ac */
[----:B------:R-:W-:Y:S01]  /*23d0*/  ISETP.GT.AND P5, PT, R11, 0x8, P0 ;  /* 0x000000080b00780c */ /* 0x000fe200007a4270 */
[----:B------:R-:W-:Y:S02]  /*23e0*/  BSSY B1, `(.L_x_29) ;  /* 0x000001a000017945 */ /* 0x000fe40003800000 */
[----:B------:R-:W-:Y:S01]  /*23f0*/  IMAD.WIDE.U32 R18, R9, R154, R174 ;  /* 0x0000009a09127225 */ /* 0x000fe200078e00ae */
[----:B0-----:R-:W-:-:S03]  /*2400*/  SHF.L.U64.HI R17, R164, 0x5, R165 ;  /* 0x00000005a4117819 */ /* 0x001fc600000102a5 */
[----:B------:R-:W-:Y:S01]  /*2410*/  IMAD.X R171, R175, 0x1, R155, P1 ;  /* 0x00000001afab7824 */ /* 0x000fe200008e069b */
[----:B------:R-:W-:Y:S01]  /*2420*/  IADD3 R166, P1, R156, R18, RZ ;  /* 0x000000129ca67210 */ /* 0x000fe20007f3e0ff */
[----:B------:R-:W-:Y:S02]  /*2430*/  IMAD.SHL.U32 R18, R164, 0x20, RZ ;  /* 0x00000020a4127824 */ /* 0x000fe400078e00ff */
[----:B------:R-:W-:Y:S01]  /*2440*/  IMAD.WIDE.U32 R176, R9, R154, R170 ;  /* 0x0000009a09b07225 */ /* 0x000fe200078e00aa */
[----:B------:R-:W-:-:S03]  /*2450*/  IADD3.X R167, R157, R7, R19, P1, !PT ;  /* 0x000000079da77210 */ /* 0x000fc60000ffe413 */
[----:B------:R-:W-:Y:S01]  /*2460*/  IMAD.IADD R180, R16, 0x1, R173 ;  /* 0x0000000110b47824 */ /* 0x000fe200078e02ad */
[----:B------:R-:W-:Y:S01]  /*2470*/  IADD3 R176, P1, R156, R176, RZ ;  /* 0x000000b09cb07210 */ /* 0x000fe20007f3e0ff */
[----:B------:R-:W-:-:S03]  /*2480*/  IMAD.WIDE.U32 R166, R5, UR8, R166 ;  /* 0x0000000805a67c25 */ /* 0x000fc6000f8e00a6 */
[----:B------:R-:W-:Y:S01]  /*2490*/  IADD3.X R177, R157, R7, R177, P1, !PT ;  /* 0x000000079db17210 */ /* 0x000fe20000ffe4b1 */
[----:B------:R-:W-:Y:S01]  /*24a0*/  IMAD.IADD R19, R8, 0x1, R167 ;  /* 0x0000000108137824 */ /* 0x000fe200078e02a7 */
[----:B---3--:R-:W-:-:S04]  /*24b0*/  LEA R90, P1, R166, UR10, 0x2 ;  /* 0x0000000aa65a7c11 */ /* 0x008fc8000f8210ff */
[----:B------:R-:W-:Y:S02]  /*24c0*/  LEA.HI.X R91, R166, UR11, R19, 0x2, P1 ;  /* 0x0000000ba65b7c11 */ /* 0x000fe400088f1413 */
[----:B------:R-:W-:-:S05]  /*24d0*/  IADD3 R166, P1, R18, R160, RZ ;  /* 0x000000a012a67210 */ /* 0x000fca0007f3e0ff */
[----:B------:R-:W-:Y:S02]  /*24e0*/  IMAD.X R167, R17, 0x1, R161, P1 ;  /* 0x0000000111a77824 */ /* 0x000fe400008e06a1 */
[----:B----4-:R-:W-:Y:S01]  /*24f0*/  FMUL R92, R179, R14 ;  /* 0x0000000eb35c7220 */ /* 0x010fe20000400000 */
[----:B------:R-:W-:-:S03]  /*2500*/  IMAD.MOV.U32 R19, RZ, RZ, R179 ;  /* 0x000000ffff137224 */ /* 0x000fc600078e00b3 */
[----:B------:R-:W-:Y:S01]  /*2510*/  FFMA R165, R93, R15, R92 ;  /* 0x0000000f5da57223 */ /* 0x000fe2000000005c */
[----:B------:R-:W-:-:S04]  /*2520*/  IMAD.WIDE.U32 R92, R5, UR8, R176 ;  /* 0x00000008055c7c25 */ /* 0x000fc8000f8e00b0 */
[----:B------:R0:W-:Y:S01]  /*2530*/  @P4 STG.E desc[UR16][R166.64], R165 ;  /* 0x000000a5a6004986 */ /* 0x0001e2000c101910 */
[----:B------:R-:W-:Y:S01]  /*2540*/  LEA R164, P6, R92, UR10, 0x2 ;  /* 0x0000000a5ca47c11 */ /* 0x000fe2000f8c10ff */
[----:B------:R-:W-:Y:S01]  /*2550*/  IMAD.IADD R177, R8, 0x1, R93 ;  /* 0x0000000108b17824 */ /* 0x000fe200078e025d */
[----:B------:R-:W-:Y:S11]  /*2560*/  @!P5 BRA `(.L_x_30) ;  /* 0x000000000004d947 */ /* 0x000ff60003800000 */
[----:B------:R3:W5:Y:S02]  /*2570*/  LDG.E.LTC128B R19, desc[UR16][R90.64+0x20] ;  /* 0x000020105a137981 */ /* 0x000764000c1e1920 */
.L_x_30:
[----:B------:R-:W-:Y:S05]  /*2580*/  BSYNC B1 ;  /* 0x0000000000017941 */ /* 0x000fea0003800000 */
.L_x_29:
[----:B------:R-:W-:Y:S01]  /*2590*/  IADD3 R173, P4, R152, R172, RZ ;  /* 0x000000ac98ad7210 */ /* 0x000fe20007f9e0ff */
[----:B-----5:R-:W-:Y:S01]  /*25a0*/  FMUL R93, R19, R14 ;  /* 0x0000000e135d7220 */ /* 0x020fe20000400000 */
[----:B0-----:R-:W-:Y:S01]  /*25b0*/  LEA.HI.X R165, R92, UR11, R177, 0x2, P6 ;  /* 0x0000000b5ca57c11 */ /* 0x001fe2000b0f14b1 */
[----:B------:R-:W-:Y:S01]  /*25c0*/  BSSY B1, `(.L_x_31) ;  /* 0x000000f000017945 */ /* 0x000fe20003800000 */
[C---:B------:R-:W-:Y:S01]  /*25d0*/  LEA R178, P6, R173.reuse, UR10, 0x2 ;  /* 0x0000000aadb27c11 */ /* 0x040fe2000f8c10ff */
[----:B------:R-:W-:Y:S01]  /*25e0*/  IMAD.X R92, R180, 0x1, R23, P4 ;  /* 0x00000001b45c7824 */ /* 0x000fe200020e0617 */
[----:B------:R-:W-:Y:S01]  /*25f0*/  IADD3 R172, P1, R172, R154, RZ ;  /* 0x0000009aacac7210 */ /* 0x000fe20007f3e0ff */
[----:B------:R-:W-:Y:S01]  /*2600*/  FFMA R181, R94, R15, R93 ;  /* 0x0000000f5eb57223 */ /* 0x000fe2000000005d */
[----:B------:R-:W-:Y:S02]  /*2610*/  IMAD.WIDE.U32 R174, R154, 0x7, R174 ;  /* 0x000000079aae7825 */ /* 0x000fe400078e00ae */
[----:B------:R-:W-:-:S02]  /*2620*/  LEA.HI.X R179, R173, UR11, R92, 0x2, P6 ;  /* 0x0000000badb37c11 */ /* 0x000fc4000b0f145c */
[----:B------:R-:W-:Y:S01]  /*2630*/  ISETP.GT.AND P6, PT, R11, 0x9, P0 ;  /* 0x000000090b00780c */ /* 0x000fe200007c4270 */
[----:B------:R-:W-:Y:S01]  /*2640*/  IMAD.X R173, R180, 0x1, R155, P1 ;  /* 0x00000001b4ad7824 */ /* 0x000fe200008e069b */
[----:B------:R-:W-:Y:S01]  /*2650*/  IADD3 R93, P4, R172, R152, RZ ;  /* 0x00000098ac5d7210 */ /* 0x000fe20007f9e0ff */
[----:B------:R0:W-:Y:S03]  /*2660*/  @P5 STG.E desc[UR16][R162.64+0x20], R181 ;  /* 0x000020b5a2005986 */ /* 0x0001e6000c101910 */
[----:B------:R-:W-:Y:S01]  /*2670*/  LEA R176, P5, R93, UR10, 0x2 ;  /* 0x0000000a5db07c11 */ /* 0x000fe2000f8a10ff */
[----:B------:R-:W-:-:S06]  /*2680*/  IMAD.X R180, R173, 0x1, R23, P4 ;  /* 0x00000001adb47824 */ /* 0x000fcc00020e0617 */
[----:B------:R-:W-:Y:S06]  /*2690*/  @!P6 BRA `(.L_x_32) ;  /* 0x000000000004e947 */ /* 0x000fec0003800000 */
[----:B------:R4:W5:Y:S02]  /*26a0*/  LDG.E.LTC128B R19, desc[UR16][R164.64+0x20] ;  /* 0x00002010a4137981 */ /* 0x000964000c1e1920 */
.L_x_32:
[----:B------:R-:W-:Y:S05]  /*26b0*/  BSYNC B1 ;  /* 0x0000000000017941 */ /* 0x000fea0003800000 */
.L_x_31:
[----:B-----5:R-:W-:Y:S01]  /*26c0*/  FMUL R94, R19, R14 ;  /* 0x0000000e135e7220 */ /* 0x020fe20000400000 */
[----:B------:R-:W-:Y:S01]  /*26d0*/  LEA.HI.X R177, R93, UR11, R180, 0x2, P5 ;  /* 0x0000000b5db17c11 */ /* 0x000fe2000a8f14b4 */
[----:B------:R-:W-:Y:S01]  /*26e0*/  BSSY B1, `(.L_x_33) ;  /* 0x0000009000017945 */ /* 0x000fe20003800000 */
[----:B------:R-:W-:Y:S01]  /*26f0*/  ISETP.GT.AND P5, PT, R11, 0x10, P2 ;  /* 0x000000100b00780c */ /* 0x000fe200017a4270 */
[----:B------:R-:W-:Y:S01]  /*2700*/  FFMA R169, R95, R15, R94 ;  /* 0x0000000f5fa97223 */ /* 0x000fe2000000005e */
[----:B------:R-:W-:Y:S02]  /*2710*/  IADD3 R94, P4, R174, R154, RZ ;  /* 0x0000009aae5e7210 */ /* 0x000fe40007f9e0ff */
[----:B------:R-:W-:Y:S02]  /*2720*/  IADD3 R92, P1, R18, R168, RZ ;  /* 0x000000a8125c7210 */ /* 0x000fe40007f3e0ff */
[----:B------:R0:W-:Y:S01]  /*2730*/  @P6 STG.E desc[UR16][R166.64+0x20], R169 ;  /* 0x000020a9a6006986 */ /* 0x0001e2000c101910 */
[----:B------:R-:W-:-:S06]  /*2740*/  IADD3.X R95, R155, R16, R175, P4, !PT ;  /* 0x000000109b5f7210 */ /* 0x000fcc00027fe4af */
[----:B------:R-:W-:Y:S05]  /*2750*/  @!P5 BRA `(.L_x_34) ;  /* 0x000000000004d947 */ /* 0x000fea0003800000 */
[----:B------:R0:W5:Y:S02]  /*2760*/  LDG.E.LTC128B R19, desc[UR16][R178.64] ;  /* 0x00000010b2137981 */ /* 0x000164000c1e1920 */
.L_x_34:
[----:B------:R-:W-:Y:S05]  /*2770*/  BSYNC B1 ;  /* 0x0000000000017941 */ /* 0x000fea0003800000 */
.L_x_33:
[----:B0-----:R-:W-:-:S04]  /*2780*/  IMAD.WIDE.U32 R178, R154, 0x7, R170 ;  /* 0x000000079ab27825 */ /* 0x001fc800078e00aa */
[----:B-----5:R-:W-:Y:S01]  /*2790*/  FMUL R171, R19, R14 ;  /* 0x0000000e13ab7220 */ /* 0x020fe20000400000 */
[----:B------:R-:W-:Y:S01]  /*27a0*/  ISETP.GT.AND P4, PT, R11, 0x11, P2 ;  /* 0x000000110b00780c */ /* 0x000fe20001784270 */
[----:B------:R-:W-:Y:S01]  /*27b0*/  BSSY B1, `(.L_x_35) ;  /* 0x000000a000017945 */ /* 0x000fe20003800000 */
[----:B------:R-:W-:Y:S02]  /*27c0*/  IMAD.X R93, R17, 0x1, R163, P1 ;  /* 0x00000001115d7824 */ /* 0x000fe400008e06a3 */
[----:B------:R-:W-:Y:S01]  /*27d0*/  FFMA R181, R96, R15, R171 ;  /* 0x0000000f60b57223 */ /* 0x000fe200000000ab */
[-C--:B------:R-:W-:Y:S01]  /*27e0*/  IMAD.WIDE.U32 R168, R9, R154.reuse, R94 ;  /* 0x0000009a09a87225 */ /* 0x080fe200078e005e */
[----:B------:R-:W-:-:S03]  /*27f0*/  IADD3 R170, P6, R178, R154, RZ ;  /* 0x0000009ab2aa7210 */ /* 0x000fc60007fde0ff */
[----:B------:R0:W-:Y:S01]  /*2800*/  @P5 STG.E desc[UR16][R92.64], R181 ;  /* 0x000000b55c005986 */ /* 0x0001e2000c101910 */
[----:B------:R-:W-:-:S04]  /*2810*/  IADD3 R174, P1, R156, R168, RZ ;  /* 0x000000a89cae7210 */ /* 0x000fc80007f3e0ff */
[----:B------:R-:W-:Y:S01]  /*2820*/  IADD3.X R175, R157, R7, R169, P1, !PT ;  /* 0x000000079daf7210 */ /* 0x000fe20000ffe4a9 */
[----:B------:R-:W-:Y:S08]  /*2830*/  @!P4 BRA `(.L_x_36) ;  /* 0x000000000004c947 */ /* 0x000ff00003800000 */
[----:B------:R0:W5:Y:S02]  /*2840*/  LDG.E.LTC128B R19, desc[UR16][R176.64] ;  /* 0x00000010b0137981 */ /* 0x000164000c1e1920 */
.L_x_36:
[----:B------:R-:W-:Y:S05]  /*2850*/  BSYNC B1 ;  /* 0x0000000000017941 */ /* 0x000fea0003800000 */
.L_x_35:
[----:B------:R-:W-:Y:S01]  /*2860*/  IADD3.X R171, R155, R16, R179, P6, !PT ;  /* 0x000000109bab7210 */ /* 0x000fe200037fe4b3 */
[----:B-----5:R-:W-:Y:S01]  /*2870*/  FMUL R96, R19, R14 ;  /* 0x0000000e13607220 */ /* 0x020fe20000400000 */
[----:B------:R-:W-:Y:S01]  /*2880*/  IADD3 R168, P6, R18, R166, RZ ;  /* 0x000000a612a87210 */ /* 0x000fe20007fde0ff */
[----:B------:R-:W-:Y:S01]  /*2890*/  IMAD.WIDE.U32 R174, R5, UR8, R174 ;  /* 0x0000000805ae7c25 */ /* 0x000fe2000f8e00ae */
[----:B------:R-:W-:-:S03]  /*28a0*/  ISETP.GT.AND P1, PT, R11, 0x10, P0 ;  /* 0x000000100b00780c */ /* 0x000fc60000724270 */
[----:B------:R-:W-:Y:S01]  /*28b0*/  FFMA R179, R97, R15, R96 ;  /* 0x0000000f61b37223 */ /* 0x000fe20000000060 */
[----:B------:R-:W-:Y:S01]  /*28c0*/  BSSY B1, `(.L_x_37) ;  /* 0x000000a000017945 */ /* 0x000fe20003800000 */
[----:B------:R-:W-:Y:S01]  /*28d0*/  IMAD.X R169, R17, 0x1, R167, P6 ;  /* 0x0000000111a97824 */ /* 0x000fe200030e06a7 */
[----:B------:R-:W-:Y:S01]  /*28e0*/  LEA R96, P5, R174, UR10, 0x2 ;  /* 0x0000000aae607c11 */ /* 0x000fe2000f8a10ff */
[----:B0-----:R-:W-:-:S03]  /*28f0*/  IMAD.WIDE.U32 R176, R9, R154, R170 ;  /* 0x0000009a09b07225 */ /* 0x001fc600078e00aa */
[----:B------:R0:W-:Y:S01]  /*2900*/  @P4 STG.E desc[UR16][R168.64], R179 ;  /* 0x000000b3a8004986 */ /* 0x0001e2000c101910 */
[----:B------:R-:W-:Y:S01]  /*2910*/  IMAD.IADD R97, R8, 0x1, R175 ;  /* 0x0000000108617824 */ /* 0x000fe200078e02af */
[----:B------:R-:W-:-:S04]  /*2920*/  IADD3 R178, P6, R156, R176, RZ ;  /* 0x000000b09cb27210 */ /* 0x000fc80007fde0ff */
[----:B------:R-:W-:Y:S01]  /*2930*/  LEA.HI.X R97, R174, UR11, R97, 0x2, P5 ;  /* 0x0000000bae617c11 */ /* 0x000fe2000a8f1461 */
[----:B------:R-:W-:Y:S08]  /*2940*/  @!P1 BRA `(.L_x_38) ;  /* 0x0000000000049947 */ /* 0x000ff00003800000 */
[----:B------:R0:W5:Y:S02]  /*2950*/  LDG.E.LTC128B R19, desc[UR16][R96.64+0x20] ;  /* 0x0000201060137981 */ /* 0x000164000c1e1920 */
.L_x_38:
[----:B------:R-:W-:Y:S05]  /*2960*/  BSYNC B1 ;  /* 0x0000000000017941 */ /* 0x000fea0003800000 */
.L_x_37:
[----:B-----5:R-:W-:Y:S01]  /*2970*/  FMUL R175, R19, R14 ;  /* 0x0000000e13af7220 */ /* 0x020fe20000400000 */
[----:B0-----:R-:W-:Y:S01]  /*2980*/  IADD3.X R179, R157, R7, R177, P6, !PT ;  /* 0x000000079db37210 */ /* 0x001fe200037fe4b1 */
[----:B------:R-:W-:Y:S01]  /*2990*/  IMAD.WIDE.U32 R180, R154, 0x7, R172 ;  /* 0x000000079ab47825 */ /* 0x000fe200078e00ac */
[----:B------:R-:W-:Y:S03]  /*29a0*/  BSSY B1, `(.L_x_39) ;  /* 0x000000e000017945 */ /* 0x000fe60003800000 */
[----:B------:R-:W-:Y:S01]  /*29b0*/  FFMA R183, R98, R15, R175 ;  /* 0x0000000f62b77223 */ /* 0x000fe200000000af */
[----:B------:R-:W-:-:S04]  /*29c0*/  IMAD.WIDE.U32 R176, R5, UR8, R178 ;  /* 0x0000000805b07c25 */ /* 0x000fc8000f8e00b2 */
[----:B------:R0:W-:Y:S01]  /*29d0*/  @P1 STG.E desc[UR16][R92.64+0x20], R183 ;  /* 0x000020b75c001986 */ /* 0x0001e2000c101910 */
[----:B------:R-:W-:Y:S01]  /*29e0*/  ISETP.GT.AND P1, PT, R11, 0x11, P0 ;  /* 0x000000110b00780c */ /* 0x000fe20000724270 */
[----:B------:R-:W-:Y:S01]  /*29f0*/  IMAD.WIDE.U32 R178, R154, 0x7, R94 ;  /* 0x000000079ab27825 */ /* 0x000fe200078e005e */
[----:B------:R-:W-:-:S03]  /*2a00*/  LEA R94, P4, R176, UR10, 0x2 ;  /* 0x0000000ab05e7c11 */ /* 0x000fc6000f8810ff */
[----:B------:R-:W-:Y:S01]  /*2a10*/  IMAD.IADD R95, R8, 0x1, R177 ;  /* 0x00000001085f7824 */ /* 0x000fe200078e02b1 */
[----:B------:R-:W-:Y:S01]  /*2a20*/  IADD3 R174, P6, R178, R154, RZ ;  /* 0x0000009ab2ae7210 */ /* 0x000fe20007fde0ff */
[----:B------:R-:W-:Y:S01]  /*2a30*/  IMAD.IADD R184, R16, 0x1, R181 ;  /* 0x0000000110b87824 */ /* 0x000fe200078e02b5 */
[----:B------:R-:W-:Y:S02]  /*2a40*/  IADD3 R177, P5, R152, R180, RZ ;  /* 0x000000b498b17210 */ /* 0x000fe40007fbe0ff */
[----:B------:R-:W-:-:S03]  /*2a50*/  LEA.HI.X R95, R176, UR11, R95, 0x2, P4 ;  /* 0x0000000bb05f7c11 */ /* 0x000fc6000a0f145f */
[----:B0-----:R-:W-:Y:S08]  /*2a60*/  @!P1 BRA `(.L_x_40) ;  /* 0x0000000000049947 */ /* 0x001ff00003800000 */
[----:B------:R0:W5:Y:S02]  /*2a70*/  LDG.E.LTC128B R19, desc[UR16][R94.64+0x20] ;  /* 0x000020105e137981 */ /* 0x000164000c1e1920 */
.L_x_40:
[----:B------:R-:W-:Y:S05]  /*2a80*/  BSYNC B1 ;  /* 0x0000000000017941 */ /* 0x000fea0003800000 */
.L_x_39:
[----:B-----5:R-:W-:Y:S01]  /*2a90*/  FMUL R98, R19, R14 ;  /* 0x0000000e13627220 */ /* 0x020fe20000400000 */
[----:B------:R-:W-:Y:S01]  /*2aa0*/  IADD3.X R175, R155, R16, R179, P6, !PT ;  /* 0x000000109baf7210 */ /* 0x000fe200037fe4b3 */
[----:B------:R-:W-:Y:S01]  /*2ab0*/  IMAD.X R178, R184, 0x1, R23, P5 ;  /* 0x00000001b8b27824 */ /* 0x000fe200028e0617 */
[-C--:B------:R-:W-:Y:S01]  /*2ac0*/  IADD3 R176, P4, R180, R154.reuse, RZ ;  /* 0x0000009ab4b07210 */ /* 0x080fe20007f9e0ff */
[----:B------:R-:W-:Y:S01]  /*2ad0*/  FFMA R179, R99, R15, R98 ;  /* 0x0000000f63b37223 */ /* 0x000fe20000000062 */
[----:B------:R-:W-:Y:S01]  /*2ae0*/  LEA R98, P5, R177, UR10, 0x2 ;  /* 0x0000000ab1627c11 */ /* 0x000fe2000f8a10ff */
[----:B------:R-:W-:Y:S01]  /*2af0*/  IMAD.WIDE.U32 R172, R9, R154, R174 ;  /* 0x0000009a09ac7225 */ /* 0x000fe200078e00ae */
[----:B------:R-:W-:Y:S02]  /*2b00*/  BSSY B1, `(.L_x_41) ;  /* 0x000000b000017945 */ /* 0x000fe40003800000 */
[----:B------:R0:W-:Y:S01]  /*2b10*/  @P1 STG.E desc[UR16][R168.64+0x20], R179 ;  /* 0x000020b3a8001986 */ /* 0x0001e2000c101910 */
[----:B------:R-:W-:Y:S01]  /*2b20*/  ISETP.GT.AND P1, PT, R11, 0x18, P2 ;  /* 0x000000180b00780c */ /* 0x000fe20001724270 */
[----:B------:R-:W-:Y:S01]  /*2b30*/  IMAD.WIDE.U32 R170, R154, 0x7, R170 ;  /* 0x000000079aaa7825 */ /* 0x000fe200078e00aa */
[----:B------:R-:W-:-:S02]  /*2b40*/  IADD3 R180, P6, R156, R172, RZ ;  /* 0x000000ac9cb47210 */ /* 0x000fc40007fde0ff */
[----:B------:R-:W-:Y:S01]  /*2b50*/  LEA.HI.X R99, R177, UR11, R178, 0x2, P5 ;  /* 0x0000000bb1637c11 */ /* 0x000fe2000a8f14b2 */
[----:B------:R-:W-:Y:S01]  /*2b60*/  IMAD.X R177, R184, 0x1, R155, P4 ;  /* 0x00000001b8b17824 */ /* 0x000fe200020e069b */
[----:B------:R-:W-:Y:S02]  /*2b70*/  IADD3 R182, P5, R176, R152, RZ ;  /* 0x00000098b0b67210 */ /* 0x000fe40007fbe0ff */
[----:B------:R-:W-:-:S05]  /*2b80*/  IADD3.X R181, R157, R7, R173, P6, !PT ;  /* 0x000000079db57210 */ /* 0x000fca00037fe4ad */
[----:B0-----:R-:W-:Y:S06]  /*2b90*/  @!P1 BRA `(.L_x_42) ;  /* 0x0000000000049947 */ /* 0x001fec0003800000 */
[----:B------:R0:W5:Y:S02]  /*2ba0*/  LDG.E.LTC128B R19, desc[UR16][R98.64] ;  /* 0x0000001062137981 */ /* 0x000164000c1e1920 */
.L_x_42:
[----:B------:R-:W-:Y:S05]  /*2bb0*/  BSYNC B1 ;  /* 0x0000000000017941 */ /* 0x000fea0003800000 */
.L_x_41:
[----:B------:R-:W-:Y:S01]  /*2bc0*/  IMAD.X R183, R177, 0x1, R23, P5 ;  /* 0x00000001b1b77824 */ /* 0x000fe200028e0617 */
[----:B------:R-:W-:Y:S01]  /*2bd0*/  IADD3 R178, P4, R170, R154, RZ ;  /* 0x0000009aaab27210 */ /* 0x000fe20007f9e0ff */
[----:B0----5:R-:W-:Y:S01]  /*2be0*/  FMUL R99, R19, R14 ;  /* 0x0000000e13637220 */ /* 0x021fe20000400000 */
[----:B------:R-:W-:Y:S01]  /*2bf0*/  IADD3 R172, P5, R18, R92, RZ ;  /* 0x0000005c12ac7210 */ /* 0x000fe20007fbe0ff */
[----:B------:R-:W-:Y:S01]  /*2c00*/  BSSY B1, `(.L_x_43) ;  /* 0x000000d000017945 */ /* 0x000fe20003800000 */
[----:B------:R-:W-:Y:S01]  /*2c10*/  IADD3.X R179, R155, R16, R171, P4, !PT ;  /* 0x000000109bb37210 */ /* 0x000fe200027fe4ab */
[----:B------:R-:W-:Y:S01]  /*2c20*/  FFMA R171, R100, R15, R99 ;  /* 0x0000000f64ab7223 */ /* 0x000fe20000000063 */
[----:B------:R-:W-:Y:S01]  /*2c30*/  ISETP.GT.AND P4, PT, R11, 0x19, P2 ;  /* 0x000000190b00780c */ /* 0x000fe20001784270 */
[----:B------:R-:W-:Y:S01]  /*2c40*/  IMAD.X R173, R17, 0x1, R93, P5 ;  /* 0x0000000111ad7824 */ /* 0x000fe200028e065d */
[----:B------:R-:W-:Y:S01]  /*2c50*/  LEA R98, P6, R182, UR10, 0x2 ;  /* 0x0000000ab6627c11 */ /* 0x000fe2000f8c10ff */
[----:B------:R-:W-:Y:S01]  /*2c60*/  IMAD.WIDE.U32 R180, R5, UR8, R180 ;  /* 0x0000000805b47c25 */ /* 0x000fe2000f8e00b4 */
[----:B------:R-:W-:-:S02]  /*2c70*/  IADD3 R170, P5, R18, R168, RZ ;  /* 0x000000a812aa7210 */ /* 0x000fc40007fbe0ff */
[----:B------:R0:W-:Y:S01]  /*2c80*/  @P1 STG.E desc[UR16][R172.64], R171 ;  /* 0x000000abac001986 */ /* 0x0001e2000c101910 */
[----:B------:R-:W-:Y:S01]  /*2c90*/  LEA.HI.X R99, R182, UR11, R183, 0x2, P6 ;  /* 0x0000000bb6637c11 */ /* 0x000fe2000b0f14b7 */
[----:B------:R-:W-:-:S05]  /*2ca0*/  IMAD.WIDE.U32 R182, R9, R154, R178 ;  /* 0x0000009a09b67225 */ /* 0x000fca00078e00b2 */
[----:B------:R-:W-:Y:S05]  /*2cb0*/  @!P4 BRA `(.L_x_44) ;  /* 0x000000000004c947 */ /* 0x000fea0003800000 */
[----:B------:R0:W5:Y:S02]  /*2cc0*/  LDG.E.LTC128B R19, desc[UR16][R98.64] ;  /* 0x0000001062137981 */ /* 0x000164000c1e1920 */
.L_x_44:
[----:B------:R-:W-:Y:S05]  /*2cd0*/  BSYNC B1 ;  /* 0x0000000000017941 */ /* 0x000fea0003800000 */
.L_x_43:
[----:B-----5:R-:W-:Y:S01]  /*2ce0*/  FMUL R184, R19, R14 ;  /* 0x0000000e13b87220 */ /* 0x020fe20000400000 */
[----:B0-----:R-:W-:Y:S01]  /*2cf0*/  IMAD.X R171, R17, 0x1, R169, P5 ;  /* 0x0000000111ab7824 */ /* 0x001fe200028e06a9 */
[----:B------:R-:W-:Y:S01]  /*2d00*/  IADD3 R100, P1, R156, R182, RZ ;  /* 0x000000b69c647210 */ /* 0x000fe20007f3e0ff */
[----:B------:R-:W-:Y:S02]  /*2d10*/  IMAD.IADD R99, R8, 0x1, R181 ;  /* 0x0000000108637824 */ /* 0x000fe400078e02b5 */
[----:B------:R-:W-:Y:S01]  /*2d20*/  FFMA R185, R101, R15, R184 ;  /* 0x0000000f65b97223 */ /* 0x000fe200000000b8 */
[----:B------:R-:W-:Y:S01]  /*2d30*/  LEA R98, P5, R180, UR10, 0x2 ;  /* 0x0000000ab4627c11 */ /* 0x000fe2000f8a10ff */
[----:B------:R-:W-:Y:S01]  /*2d40*/  BSSY B1, `(.L_x_45) ;  /* 0x0000008000017945 */ /* 0x000fe20003800000 */
[----:B------:R-:W-:Y:S02]  /*2d50*/  IADD3.X R101, R157, R7, R183, P1, !PT ;  /* 0x000000079d657210 */ /* 0x000fe40000ffe4b7 */
[----:B------:R0:W-:Y:S01]  /*2d60*/  @P4 STG.E desc[UR16][R170.64], R185 ;  /* 0x000000b9aa004986 */ /* 0x0001e2000c101910 */
[----:B------:R-:W-:-:S02]  /*2d70*/  ISETP.GT.AND P1, PT, R11, 0x18, P0 ;  /* 0x000000180b00780c */ /* 0x000fc40000724270 */
[----:B------:R-:W-:Y:S01]  /*2d80*/  LEA.HI.X R99, R180, UR11, R99, 0x2, P5 ;  /* 0x0000000bb4637c11 */ /* 0x000fe2000a8f1463 */
[----:B------:R-:W-:-:S10]  /*2d90*/  IMAD.WIDE.U32 R180, R5, UR8, R100 ;  /* 0x0000000805b47c25 */ /* 0x000fd4000f8e0064 */
[----:B0-----:R-:W-:Y:S05]  /*2da0*/  @!P1 BRA `(.L_x_46) ;  /* 0x0000000000049947 */ /* 0x001fea0003800000 */
[----:B------:R0:W5:Y:S02]  /*2db0*/  LDG.E.LTC128B R19, desc[UR16][R98.64+0x20] ;  /* 0x0000201062137981 */ /* 0x000164000c1e1920 */
.L_x_46:
[----:B------:R-:W-:Y:S05]  /*2dc0*/  BSYNC B1 ;  /* 0x0000000000017941 */ /* 0x000fea0003800000 */
.L_x_45:
[----:B-----5:R-:W-:Y:S01]  /*2dd0*/  FMUL R101, R19, R14 ;  /* 0x0000000e13657220 */ /* 0x020fe20000400000 */
[----:B------:R-:W-:Y:S01]  /*2de0*/  ISETP.GT.AND P5, PT, R11, 0x19, P0 ;  /* 0x000000190b00780c */ /* 0x000fe200007a4270 */
[----:B------:R-:W-:Y:S01]  /*2df0*/  IMAD.WIDE.U32 R176, R154, 0x7, R176 ;  /* 0x000000079ab07825 */ /* 0x000fe200078e00b0 */
[----:B------:R-:W-:-:S03]  /*2e00*/  LEA R100, P6, R180, UR10, 0x2 ;  /* 0x0000000ab4647c11 */ /* 0x000fc6000f8c10ff */
[----:B------:R-:W-:Y:S01]  /*2e10*/  FFMA R185, R102, R15, R101 ;  /* 0x0000000f66b97223 */ /* 0x000fe20000000065 */
[----:B------:R-:W-:Y:S01]  /*2e20*/  BSSY B1, `(.L_x_47) ;  /* 0x0000008000017945 */ /* 0x000fe20003800000 */
[----:B------:R-:W-:Y:S01]  /*2e30*/  IMAD.IADD R183, R8, 0x1, R181 ;  /* 0x0000000108b77824 */ /* 0x000fe200078e02b5 */
[----:B------:R-:W-:Y:S01]  /*2e40*/  IADD3 R181, P4, R152, R176, RZ ;  /* 0x000000b098b57210 */ /* 0x000fe20007f9e0ff */
[----:B------:R-:W-:Y:S01]  /*2e50*/  IMAD.IADD R184, R16, 0x1, R177 ;  /* 0x0000000110b87824 */ /* 0x000fe200078e02b1 */
[----:B------:R0:W-:Y:S02]  /*2e60*/  @P1 STG.E desc[UR16][R172.64+0x20], R185 ;  /* 0x000020b9ac001986 */ /* 0x0001e4000c101910 */
[----:B------:R-:W-:Y:S01]  /*2e70*/  LEA.HI.X R101, R180, UR11, R183, 0x2, P6 ;  /* 0x0000000bb4657c11 */ /* 0x000fe2000b0f14b7 */
[----:B------:R-:W-:Y:S08]  /*2e80*/  @!P5 BRA `(.L_x_48) ;  /* 0x000000000004d947 */ /* 0x000ff00003800000 */
[----:B------:R0:W5:Y:S02]  /*2e90*/  LDG.E.LTC128B R19, desc[UR16][R100.64+0x20] ;  /* 0x0000201064137981 */ /* 0x000164000c1e1920 */
.L_x_48:
[----:B------:R-:W-:Y:S05]  /*2ea0*/  BSYNC B1 ;  /* 0x0000000000017941 */ /* 0x000fea0003800000 */
.L_x_47:
[----:B-----5:R-:W-:Y:S01]  /*2eb0*/  FMUL R102, R19, R14 ;  /* 0x0000000e13667220 */ /* 0x020fe20000400000 */
[----:B------:R-:W-:Y:S01]  /*2ec0*/  ISETP.GT.AND P1, PT, R11, 0x20, P2 ;  /* 0x000000200b00780c */ /* 0x000fe20001724270 */
[----:B------:R-:W-:Y:S01]  /*2ed0*/  IMAD.X R180, R184, 0x1, R23, P4 ;  /* 0x00000001b8b47824 */ /* 0x000fe200020e0617 */
[----:B------:R-:W-:Y:S01]  /*2ee0*/  BSSY B1, `(.L_x_49) ;  /* 0x0000009000017945 */ /* 0x000fe20003800000 */
[----:B------:R-:W-:Y:S01]  /*2ef0*/  FFMA R183, R103, R15, R102 ;  /* 0x0000000f67b77223 */ /* 0x000fe20000000066 */
[----:B------:R-:W-:Y:S01]  /*2f00*/  LEA R102, P4, R181, UR10, 0x2 ;  /* 0x0000000ab5667c11 */ /* 0x000fe2000f8810ff */
[----:B------:R-:W-:-:S03]  /*2f10*/  IMAD.WIDE.U32 R174, R154, 0x7, R174 ;  /* 0x000000079aae7825 */ /* 0x000fc600078e00ae */
[----:B------:R0:W-:Y:S01]  /*2f20*/  @P5 STG.E desc[UR16][R170.64+0x20], R183 ;  /* 0x000020b7aa005986 */ /* 0x0001e2000c101910 */
[----:B------:R-:W-:Y:S01]  /*2f30*/  LEA.HI.X R103, R181, UR11, R180, 0x2, P4 ;  /* 0x0000000bb5677c11 */ /* 0x000fe2000a0f14b4 */
[----:B------:R-:W-:-:S03]  /*2f40*/  IMAD.WIDE.U32 R178, R154, 0x7, R178 ;  /* 0x000000079ab27825 */ /* 0x000fc600078e00b2 */
[----:B------:R-:W-:Y:S05]  /*2f50*/  @!P1 BRA `(.L_x_50) ;  /* 0x0000000000049947 */ /* 0x000fea0003800000 */
[----:B------:R0:W5:Y:S02]  /*2f60*/  LDG.E.LTC128B R19, desc[UR16][R102.64] ;  /* 0x0000001066137981 */ /* 0x000164000c1e1920 */
.L_x_50:
[----:B------:R-:W-:Y:S05]  /*2f70*/  BSYNC B1 ;  /* 0x0000000000017941 */ /* 0x000fea0003800000 */
.L_x_49:
[----:B0-----:R-:W-:Y:S01]  /*2f80*/  IADD3 R102, P4, R18, R172, RZ ;  /* 0x000000ac12667210 */ /* 0x001fe20007f9e0ff */
[----:B-----5:R-:W-:Y:S01]  /*2f90*/  FMUL R177, R19, R14 ;  /* 0x0000000e13b17220 */ /* 0x020fe20000400000 */
[-C--:B------:R-:W-:Y:S01]  /*2fa0*/  IADD3 R180, P5, R174, R154.reuse, RZ ;  /* 0x0000009aaeb47210 */ /* 0x080fe20007fbe0ff */
[----:B------:R-:W-:Y:S01]  /*2fb0*/  BSSY B1, `(.L_x_51) ;  /* 0x0000014000017945 */ /* 0x000fe20003800000 */
[----:B------:R-:W-:Y:S01]  /*2fc0*/  IADD3 R178, P6, R178, R154, RZ ;  /* 0x0000009ab2b27210 */ /* 0x000fe20007fde0ff */
[----:B------:R-:W-:Y:S01]  /*2fd0*/  IMAD.X R103, R17, 0x1, R173, P4 ;  /* 0x0000000111677824 */ /* 0x000fe200020e06ad */
[----:B------:R-:W-:Y:S01]  /*2fe0*/  IADD3.X R181, R155, R16, R175, P5, !PT ;  /* 0x000000109bb57210 */ /* 0x000fe20002ffe4af */
[----:B------:R-:W-:Y:S01]  /*2ff0*/  FFMA R191, R104, R15, R177 ;  /* 0x0000000f68bf7223 */ /* 0x000fe200000000b1 */
[----:B------:R-:W-:Y:S02]  /*3000*/  ISETP.GT.AND P5, PT, R11, 0x21, P2 ;  /* 0x000000210b00780c */ /* 0x000fe400017a4270 */
[-C--:B------:R-:W-:Y:S01]  /*3010*/  IADD3 R182, P4, R176, R154.reuse, RZ ;  /* 0x0000009ab0b67210 */ /* 0x080fe20007f9e0ff */
[----:B------:R-:W-:Y:S01]  /*3020*/  IMAD.WIDE.U32 R176, R9, R154, R180 ;  /* 0x0000009a09b07225 */ /* 0x000fe200078e00b4 */
[----:B------:R-:W-:Y:S01]  /*3030*/  IADD3.X R179, R155, R16, R179, P6, !PT ;  /* 0x000000109bb37210 */ /* 0x000fe200037fe4b3 */
[----:B------:R0:W-:Y:S01]  /*3040*/  @P1 STG.E desc[UR16][R102.64], R191 ;  /* 0x000000bf66001986 */ /* 0x0001e2000c101910 */
[----:B------:R-:W-:Y:S01]  /*3050*/  IADD3 R104, P6, R182, R152, RZ ;  /* 0x00000098b6687210 */ /* 0x000fe20007fde0ff */
[----:B------:R-:W-:Y:S01]  /*3060*/  IMAD.X R183, R184, 0x1, R155, P4 ;  /* 0x00000001b8b77824 */ /* 0x000fe200020e069b */
[----:B------:R-:W-:Y:S01]  /*3070*/  IADD3 R184, P1, R156, R176, RZ ;  /* 0x000000b09cb87210 */ /* 0x000fe20007f3e0ff */
[----:B------:R-:W-:-:S04]  /*3080*/  IMAD.WIDE.U32 R186, R9, R154, R178 ;  /* 0x0000009a09ba7225 */ /* 0x000fc800078e00b2 */
[----:B------:R-:W-:Y:S01]  /*3090*/  IMAD.X R175, R183, 0x1, R23, P6 ;  /* 0x00000001b7af7824 */ /* 0x000fe200030e0617 */
[----:B------:R-:W-:Y:S02]  /*30a0*/  LEA R174, P6, R104, UR10, 0x2 ;  /* 0x0000000a68ae7c11 */ /* 0x000fe4000f8c10ff */
[----:B------:R-:W-:Y:S02]  /*30b0*/  IADD3 R188, P4, R156, R186, RZ ;  /* 0x000000ba9cbc7210 */ /* 0x000fe40007f9e0ff */
[----:B------:R-:W-:Y:S01]  /*30c0*/  LEA.HI.X R175, R104, UR11, R175, 0x2, P6 ;  /* 0x0000000b68af7c11 */ /* 0x000fe2000b0f14af */
[----:B0-----:R-:W-:Y:S10]  /*30d0*/  @!P5 BRA `(.L_x_52) ;  /* 0x000000000004d947 */ /* 0x001ff40003800000 */
[----:B------:R0:W5:Y:S02]  /*30e0*/  LDG.E.LTC128B R19, desc[UR16][R174.64] ;  /* 0x00000010ae137981 */ /* 0x000164000c1e1920 */
.L_x_52:
[----:B------:R-:W-:Y:S05]  /*30f0*/  BSYNC B1 ;  /* 0x0000000000017941 */ /* 0x000fea0003800000 */
.L_x_51:
[-C--:B------:R-:W-:Y:S01]  /*3100*/  IADD3.X R189, R157, R7.reuse, R187, P4, !PT ;  /* 0x000000079dbd7210 */ /* 0x080fe200027fe4bb */
[----:B-----5:R-:W-:Y:S01]  /*3110*/  FMUL R104, R19, R14 ;  /* 0x0000000e13687220 */ /* 0x020fe20000400000 */
[----:B------:R-:W-:Y:S01]  /*3120*/  IADD3 R176, P4, R18, R170, RZ ;  /* 0x000000aa12b07210 */ /* 0x000fe20007f9e0ff */
[----:B------:R-:W-:Y:S01]  /*3130*/  IMAD.WIDE.U32 R182, R154, 0x7, R182 ;  /* 0x000000079ab67825 */ /* 0x000fe200078e00b6 */
[----:B------:R-:W-:-:S03]  /*3140*/  IADD3.X R185, R157, R7, R177, P1, !PT ;  /* 0x000000079db97210 */ /* 0x000fc60000ffe4b1 */
[----:B------:R-:W-:Y:S01]  /*3150*/  FFMA R191, R105, R15, R104 ;  /* 0x0000000f69bf7223 */ /* 0x000fe20000000068 */
[----:B------:R-:W-:Y:S01]  /*3160*/  ISETP.GT.AND P1, PT, R11, 0x20, P0 ;  /* 0x000000200b00780c */ /* 0x000fe20000724270 */
[----:B------:R-:W-:Y:S01]  /*3170*/  IMAD.X R177, R17, 0x1, R171, P4 ;  /* 0x0000000111b17824 */ /* 0x000fe200020e06ab */
[----:B------:R-:W-:Y:S01]  /*3180*/  BSSY B1, `(.L_x_53) ;  /* 0x000000c000017945 */ /* 0x000fe20003800000 */
[----:B------:R-:W-:-:S03]  /*3190*/  IMAD.WIDE.U32 R184, R5, UR8, R184 ;  /* 0x0000000805b87c25 */ /* 0x000fc6000f8e00b8 */
[----:B------:R1:W-:Y:S01]  /*31a0*/  @P5 STG.E desc[UR16][R176.64], R191 ;  /* 0x000000bfb0005986 */ /* 0x0003e2000c101910 */
[----:B------:R-:W-:Y:S01]  /*31b0*/  IMAD.WIDE.U32 R186, R5, UR8, R188 ;  /* 0x0000000805ba7c25 */ /* 0x000fe2000f8e00bc */
[----:B0-----:R-:W-:-:S03]  /*31c0*/  LEA R174, P6, R184, UR10, 0x2 ;  /* 0x0000000ab8ae7c11 */ /* 0x001fc6000f8c10ff */
[----:B------:R-:W-:Y:S01]  /*31d0*/  IMAD.IADD R105, R8, 0x1, R185 ;  /* 0x0000000108697824 */ /* 0x000fe200078e02b9 */
[----:B------:R-:W-:Y:S01]  /*31e0*/  LEA R104, P4, R186, UR10, 0x2 ;  /* 0x0000000aba687c11 */ /* 0x000fe2000f8810ff */
[----:B------:R-:W-:Y:S02]  /*31f0*/  IMAD.IADD R189, R8, 0x1, R187 ;  /* 0x0000000108bd7824 */ /* 0x000fe400078e02bb */
[----:B------:R-:W-:Y:S01]  /*3200*/  IMAD.IADD R188, R16, 0x1, R183 ;  /* 0x0000000110bc7824 */ /* 0x000fe200078e02b7 */
[----:B------:R-:W-:Y:S01]  /*3210*/  LEA.HI.X R175, R184, UR11, R105, 0x2, P6 ;  /* 0x0000000bb8af7c11 */ /* 0x000fe2000b0f1469 */
[----:B------:R-:W-:Y:S08]  /*3220*/  @!P1 BRA `(.L_x_54) ;  /* 0x0000000000049947 */ /* 0x000ff00003800000 */
[----:B------:R0:W5:Y:S02]  /*3230*/  LDG.E.LTC128B R19, desc[UR16][R174.64+0x20] ;  /* 0x00002010ae137981 */ /* 0x000164000c1e1920 */
.L_x_54:
[----:B------:R-:W-:Y:S05]  /*3240*/  BSYNC B1 ;  /* 0x0000000000017941 */ /* 0x000fea0003800000 */
.L_x_53:
        /* <DEDUP_REMOVED lines=8> */
[----:B------:R-:W-:Y:S01]  /*32d0*/  IMAD.X R106, R188, 0x1, R23, P6 ;  /* 0x00000001bc6a7824 */ /* 0x000fe200030e0617 */
[----:B------:R-:W-:-:S04]  /*32e0*/  LEA R184, P6, R185, UR10, 0x2 ;  /* 0x0000000ab9b87c11 */ /* 0x000fc8000f8c10ff */
[----:B------:R-:W-:Y:S01]  /*32f0*/  LEA.HI.X R185, R185, UR11, R106, 0x2, P6 ;  /* 0x0000000bb9b97c11 */ /* 0x000fe2000b0f146a */
[----:B------:R-:W-:Y:S08]  /*3300*/  @!P4 BRA `(.L_x_56) ;  /* 0x000000000004c947 */ /* 0x000ff00003800000 */
[----:B------:R0:W5:Y:S02]  /*3310*/  LDG.E.LTC128B R19, desc[UR16][R104.64+0x20] ;  /* 0x0000201068137981 */ /* 0x000164000c1e1920 */
.L_x_56:
[----:B------:R-:W-:Y:S05]  /*3320*/  BSYNC B1 ;  /* 0x0000000000017941 */ /* 0x000fea0003800000 */
.L_x_55:
[----:B-----5:R-:W-:Y:S01]  /*3330*/  FMUL R106, R19, R14 ;  /* 0x0000000e136a7220 */ /* 0x020fe20000400000 */
[----:B------:R-:W-:Y:S01]  /*3340*/  IMAD.X R183, R188, 0x1, R155, P5 ;  /* 0x00000001bcb77824 */ /* 0x000fe200028e069b */
[----:B------:R-:W-:Y:S01]  /*3350*/  ISETP.GT.AND P5, PT, R11, 0x28, P2 ;  /* 0x000000280b00780c */ /* 0x000fe200017a4270 */
[----:B------:R-:W-:-:S04]  /*3360*/  IMAD.WIDE.U32 R180, R154, 0x7, R180 ;  /* 0x000000079ab47825 */ /* 0x000fc800078e00b4 */
[----:B------:R-:W-:Y:S01]  /*3370*/  FFMA R189, R107, R15, R106 ;  /* 0x0000000f6bbd7223 */ /* 0x000fe2000000006a */
[----:B------:R-:W-:Y:S01]  /*3380*/  IADD3 R188, P6, R182, R152, RZ ;  /* 0x00000098b6bc7210 */ /* 0x000fe20007fde0ff */
[----:B------:R-:W-:Y:S01]  /*3390*/  BSSY B1, `(.L_x_57) ;  /* 0x0000009000017945 */ /* 0x000fe20003800000 */
[----:B------:R-:W-:Y:S02]  /*33a0*/  IADD3 R186, P1, R180, R154, RZ ;  /* 0x0000009ab4ba7210 */ /* 0x000fe40007f3e0ff */
[----:B------:R1:W-:Y:S01]  /*33b0*/  @P4 STG.E desc[UR16][R176.64+0x20], R189 ;  /* 0x000020bdb0004986 */ /* 0x0003e2000c101910 */
[----:B------:R-:W-:Y:S01]  /*33c0*/  IMAD.X R107, R183, 0x1, R23, P6 ;  /* 0x00000001b76b7824 */ /* 0x000fe200030e0617 */
[C---:B------:R-:W-:Y:S02]  /*33d0*/  LEA R180, P6, R188.reuse, UR10, 0x2 ;  /* 0x0000000abcb47c11 */ /* 0x040fe4000f8c10ff */
[----:B0-----:R-:W-:Y:S02]  /*33e0*/  IADD3.X R187, R155, R16, R181, P1, !PT ;  /* 0x000000109bbb7210 */ /* 0x001fe40000ffe4b5 */
[----:B------:R-:W-:Y:S01]  /*33f0*/  LEA.HI.X R181, R188, UR11, R107, 0x2, P6 ;  /* 0x0000000bbcb57c11 */ /* 0x000fe2000b0f146b */
[----:B------:R-:W-:Y:S08]  /*3400*/  @!P5 BRA `(.L_x_58) ;  /* 0x000000000004d947 */ /* 0x000ff00003800000 */
[----:B------:R0:W5:Y:S02]  /*3410*/  LDG.E.LTC128B R19, desc[UR16][R184.64] ;  /* 0x00000010b8137981 */ /* 0x000164000c1e1920 */
.L_x_58:
[----:B------:R-:W-:Y:S05]  /*3420*/  BSYNC B1 ;  /* 0x0000000000017941 */ /* 0x000fea0003800000 */
.L_x_57:
[----:B------:R-:W-:Y:S01]  /*3430*/  IADD3 R106, P4, R18, R102, RZ ;  /* 0x00000066126a7210 */ /* 0x000fe20007f9e0ff */
[----:B0----5:R-:W-:Y:S01]  /*3440*/  FMUL R185, R19, R14 ;  /* 0x0000000e13b97220 */ /* 0x021fe20000400000 */
[----:B------:R-:W-:Y:S01]  /*3450*/  ISETP.GT.AND P1, PT, R11, 0x29, P2 ;  /* 0x000000290b00780c */ /* 0x000fe20001724270 */
[----:B-1----:R-:W-:Y:S01]  /*3460*/  IMAD.WIDE.U32 R190, R154, 0x7, R178 ;  /* 0x000000079abe7825 */ /* 0x002fe200078e00b2 */
[----:B------:R-:W-:Y:S03]  /*3470*/  BSSY B1, `(.L_x_59) ;  /* 0x000000a000017945 */ /* 0x000fe60003800000 */
[----:B------:R-:W-:Y:S01]  /*3480*/  FFMA R193, R108, R15, R185 ;  /* 0x0000000f6cc17223 */ /* 0x000fe200000000b9 */
[----:B------:R-:W-:Y:S01]  /*3490*/  IMAD.X R107, R17, 0x1, R103, P4 ;  /* 0x00000001116b7824 */ /* 0x000fe200020e0667 */
[-C--:B------:R-:W-:Y:S01]  /*34a0*/  IADD3 R184, P6, R190, R154.reuse, RZ ;  /* 0x0000009abeb87210 */ /* 0x080fe20007fde0ff */
[----:B------:R-:W-:-:S03]  /*34b0*/  IMAD.WIDE.U32 R178, R9, R154, R186 ;  /* 0x0000009a09b27225 */ /* 0x000fc600078e00ba */
[----:B------:R0:W-:Y:S01]  /*34c0*/  @P5 STG.E desc[UR16][R106.64], R193 ;  /* 0x000000c16a005986 */ /* 0x0001e2000c101910 */
[----:B------:R-:W-:-:S04]  /*34d0*/  IADD3 R188, P4, R156, R178, RZ ;  /* 0x000000b29cbc7210 */ /* 0x000fc80007f9e0ff */
[----:B------:R-:W-:Y:S01]  /*34e0*/  IADD3.X R189, R157, R7, R179, P4, !PT ;  /* 0x000000079dbd7210 */ /* 0x000fe200027fe4b3 */
[----:B------:R-:W-:Y:S08]  /*34f0*/  @!P1 BRA `(.L_x_60) ;  /* 0x0000000000049947 */ /* 0x000ff00003800000 */
[----:B------:R1:W5:Y:S02]  /*3500*/  LDG.E.LTC128B R19, desc[UR16][R180.64] ;  /* 0x00000010b4137981 */ /* 0x000364000c1e1920 */
.L_x_60:
[----:B------:R-:W-:Y:S05]  /*3510*/  BSYNC B1 ;  /* 0x0000000000017941 */ /* 0x000fea0003800000 */
.L_x_59:
[----:B------:R-:W-:Y:S01]  /*3520*/  IADD3.X R185, R155, R16, R191, P6, !PT ;  /* 0x000000109bb97210 */ /* 0x000fe200037fe4bf */
[----:B-----5:R-:W-:Y:S01]  /*3530*/  FMUL R108, R19, R14 ;  /* 0x0000000e136c7220 */ /* 0x020fe20000400000 */
[----:B-1----:R-:W-:Y:S01]  /*3540*/  IADD3 R180, P6, R18, R176, RZ ;  /* 0x000000b012b47210 */ /* 0x002fe20007fde0ff */
[----:B------:R-:W-:Y:S01]  /*3550*/  IMAD.WIDE.U32 R188, R5, UR8, R188 ;  /* 0x0000000805bc7c25 */ /* 0x000fe2000f8e00bc */
[----:B------:R-:W-:-:S03]  /*3560*/  ISETP.GT.AND P4, PT, R11, 0x28, P0 ;  /* 0x000000280b00780c */ /* 0x000fc60000784270 */
[----:B------:R-:W-:Y:S01]  /*3570*/  FFMA R191, R109, R15, R108 ;  /* 0x0000000f6dbf7223 */ /* 0x000fe2000000006c */
[----:B------:R-:W-:Y:S01]  /*3580*/  BSSY B1, `(.L_x_61) ;  /* 0x000000a000017945 */ /* 0x000fe20003800000 */
[----:B------:R-:W-:Y:S01]  /*3590*/  IMAD.X R181, R17, 0x1, R177, P6 ;  /* 0x0000000111b57824 */ /* 0x000fe200030e06b1 */
[----:B------:R-:W-:Y:S01]  /*35a0*/  LEA R178, P5, R188, UR10, 0x2 ;  /* 0x0000000abcb27c11 */ /* 0x000fe2000f8a10ff */
[----:B------:R-:W-:-:S03]  /*35b0*/  IMAD.WIDE.U32 R108, R9, R154, R184 ;  /* 0x0000009a096c7225 */ /* 0x000fc600078e00b8 */
[----:B------:R1:W-:Y:S01]  /*35c0*/  @P1 STG.E desc[UR16][R180.64], R191 ;  /* 0x000000bfb4001986 */ /* 0x0003e2000c101910 */
[----:B------:R-:W-:Y:S01]  /*35d0*/  IMAD.IADD R179, R8, 0x1, R189 ;  /* 0x0000000108b37824 */ /* 0x000fe200078e02bd */
[----:B------:R-:W-:-:S04]  /*35e0*/  IADD3 R190, P6, R156, R108, RZ ;  /* 0x0000006c9cbe7210 */ /* 0x000fc80007fde0ff */
[----:B------:R-:W-:Y:S01]  /*35f0*/  LEA.HI.X R179, R188, UR11, R179, 0x2, P5 ;  /* 0x0000000bbcb37c11 */ /* 0x000fe2000a8f14b3 */
[----:B------:R-:W-:Y:S08]  /*3600*/  @!P4 BRA `(.L_x_62) ;  /* 0x000000000004c947 */ /* 0x000ff00003800000 */
[----:B------:R0:W5:Y:S02]  /*3610*/  LDG.E.LTC128B R19, desc[UR16][R178.64+0x20] ;  /* 0x00002010b2137981 */ /* 0x000164000c1e1920 */
.L_x_62:
[----:B------:R-:W-:Y:S05]  /*3620*/  BSYNC B1 ;  /* 0x0000000000017941 */ /* 0x000fea0003800000 */
.L_x_61:
[----:B------:R-:W-:Y:S01]  /*3630*/  ISETP.GT.AND P1, PT, R11, 0x29, P0 ;  /* 0x000000290b00780c */ /* 0x000fe20000724270 */
[----:B-----5:R-:W-:Y:S01]  /*3640*/  FMUL R189, R19, R14 ;  /* 0x0000000e13bd7220 */ /* 0x020fe20000400000 */
[----:B-1----:R-:W-:Y:S01]  /*3650*/  IADD3.X R191, R157, R7, R109, P6, !PT ;  /* 0x000000079dbf7210 */ /* 0x002fe200037fe46d */
[----:B0-----:R-:W-:Y:S01]  /*3660*/  IMAD.WIDE.U32 R192, R154, 0x7, R182 ;  /* 0x000000079ac07825 */ /* 0x001fe200078e00b6 */
[----:B------:R-:W-:Y:S03]  /*3670*/  BSSY B1, `(.L_x_63) ;  /* 0x000000d000017945 */ /* 0x000fe60003800000 */
[----:B------:R-:W-:Y:S01]  /*3680*/  FFMA R195, R110, R15, R189 ;  /* 0x0000000f6ec37223 */ /* 0x000fe200000000bd */
[----:B------:R-:W-:Y:S01]  /*3690*/  IMAD.WIDE.U32 R188, R5, UR8, R190 ;  /* 0x0000000805bc7c25 */ /* 0x000fe2000f8e00be */
[----:B------:R-:W-:-:S03]  /*36a0*/  IADD3 R183, P5, R152, R192, RZ ;  /* 0x000000c098b77210 */ /* 0x000fc60007fbe0ff */
[----:B------:R0:W-:Y:S01]  /*36b0*/  @P4 STG.E desc[UR16][R106.64+0x20], R195 ;  /* 0x000020c36a004986 */ /* 0x0001e2000c101910 */
[----:B------:R-:W-:Y:S01]  /*36c0*/  IMAD.WIDE.U32 R190, R154, 0x7, R186 ;  /* 0x000000079abe7825 */ /* 0x000fe200078e00ba */
[----:B------:R-:W-:-:S03]  /*36d0*/  LEA R108, P4, R188, UR10, 0x2 ;  /* 0x0000000abc6c7c11 */ /* 0x000fc6000f8810ff */
[----:B------:R-:W-:Y:S01]  /*36e0*/  IMAD.IADD R109, R8, 0x1, R189 ;  /* 0x00000001086d7824 */ /* 0x000fe200078e02bd */
[----:B------:R-:W-:Y:S01]  /*36f0*/  IADD3 R186, P6, R190, R154, RZ ;  /* 0x0000009abeba7210 */ /* 0x000fe20007fde0ff */
[----:B------:R-:W-:-:S03]  /*3700*/  IMAD.IADD R189, R16, 0x1, R193 ;  /* 0x0000000110bd7824 */ /* 0x000fc600078e02c1 */
[----:B------:R-:W-:Y:S01]  /*3710*/  LEA.HI.X R109, R188, UR11, R109, 0x2, P4 ;  /* 0x0000000bbc6d7c11 */ /* 0x000fe2000a0f146d */
[----:B------:R-:W-:Y:S08]  /*3720*/  @!P1 BRA `(.L_x_64) ;  /* 0x0000000000049947 */ /* 0x000ff00003800000 */
[----:B------:R1:W5:Y:S02]  /*3730*/  LDG.E.LTC128B R19, desc[UR16][R108.64+0x20] ;  /* 0x000020106c137981 */ /* 0x000364000c1e1920 */
.L_x_64:
[----:B------:R-:W-:Y:S05]  /*3740*/  BSYNC B1 ;  /* 0x0000000000017941 */ /* 0x000fea0003800000 */
.L_x_63:
[----:B-----5:R-:W-:Y:S01]  /*3750*/  FMUL R110, R19, R14 ;  /* 0x0000000e136e7220 */ /* 0x020fe20000400000 */
[----:B------:R-:W-:Y:S01]  /*3760*/  IADD3.X R187, R155, R16, R191, P6, !PT ;  /* 0x000000109bbb7210 */ /* 0x000fe200037fe4bf */
[----:B------:R-:W-:Y:S01]  /*3770*/  IMAD.X R190, R189, 0x1, R23, P5 ;  /* 0x00000001bdbe7824 */ /* 0x000fe200028e0617 */
[----:B------:R-:W-:Y:S01]  /*3780*/  LEA R182, P5, R183, UR10, 0x2 ;  /* 0x0000000ab7b67c11 */ /* 0x000fe2000f8a10ff */
[----:B------:R-:W-:Y:S01]  /*3790*/  FFMA R191, R111, R15, R110 ;  /* 0x0000000f6fbf7223 */ /* 0x000fe2000000006e */
[-C--:B------:R-:W-:Y:S01]  /*37a0*/  IADD3 R188, P4, R192, R154.reuse, RZ ;  /* 0x0000009ac0bc7210 */ /* 0x080fe20007f9e0ff */
[----:B------:R-:W-:Y:S01]  /*37b0*/  IMAD.WIDE.U32 R110, R9, R154, R186 ;  /* 0x0000009a096e7225 */ /* 0x000fe200078e00ba */
[----:B------:R-:W-:Y:S01]  /*37c0*/  BSSY B1, `(.L_x_65) ;  /* 0x000000b000017945 */ /* 0x000fe20003800000 */
[----:B------:R-:W-:Y:S01]  /*37d0*/  LEA.HI.X R183, R183, UR11, R190, 0x2, P5 ;  /* 0x0000000bb7b77c11 */ /* 0x000fe2000a8f14be */
[----:B------:R0:W-:Y:S01]  /*37e0*/  @P1 STG.E desc[UR16][R180.64+0x20], R191 ;  /* 0x000020bfb4001986 */ /* 0x0001e2000c101910 */
[----:B------:R-:W-:Y:S01]  /*37f0*/  ISETP.GT.AND P1, PT, R11, 0x30, P2 ;  /* 0x000000300b00780c */ /* 0x000fe20001724270 */
[----:B------:R-:W-:Y:S01]  /*3800*/  IMAD.WIDE.U32 R184, R154, 0x7, R184 ;  /* 0x000000079ab87825 */ /* 0x000fe200078e00b8 */
[----:B------:R-:W-:-:S02]  /*3810*/  IADD3 R110, P6, R156, R110, RZ ;  /* 0x0000006e9c6e7210 */ /* 0x000fc40007fde0ff */
[----:B------:R-:W-:Y:S01]  /*3820*/  IADD3 R193, P5, R188, R152, RZ ;  /* 0x00000098bcc17210 */ /* 0x000fe20007fbe0ff */
[----:B------:R-:W-:Y:S01]  /*3830*/  IMAD.X R189, R189, 0x1, R155, P4 ;  /* 0x00000001bdbd7824 */ /* 0x000fe200020e069b */
[----:B------:R-:W-:-:S07]  /*3840*/  IADD3.X R111, R157, R7, R111, P6, !PT ;  /* 0x000000079d6f7210 */ /* 0x000fce00037fe46f */
[----:B0-----:R-:W-:Y:S05]  /*3850*/  @!P1 BRA `(.L_x_66) ;  /* 0x0000000000049947 */ /* 0x001fea0003800000 */
[----:B------:R0:W5:Y:S02]  /*3860*/  LDG.E.LTC128B R19, desc[UR16][R182.64] ;  /* 0x00000010b6137981 */ /* 0x000164000c1e1920 */
.L_x_66:
[----:B------:R-:W-:Y:S05]  /*3870*/  BSYNC B1 ;  /* 0x0000000000017941 */ /* 0x000fea0003800000 */
.L_x_65:
[----:B------:R-:W-:Y:S01]  /*3880*/  IADD3 R190, P4, R184, R154, RZ ;  /* 0x0000009ab8be7210 */ /* 0x000fe20007f9e0ff */
[----:B0-----:R-:W-:Y:S01]  /*3890*/  IMAD.X R182, R189, 0x1, R23, P5 ;  /* 0x00000001bdb67824 */ /* 0x001fe200028e0617 */
[----:B------:R-:W-:Y:S01]  /*38a0*/  IADD3 R184, P5, R18, R106, RZ ;  /* 0x0000006a12b87210 */ /* 0x000fe20007fbe0ff */
[----:B-----5:R-:W-:Y:S01]  /*38b0*/  FMUL R183, R19, R14 ;  /* 0x0000000e13b77220 */ /* 0x020fe20000400000 */
[----:B------:R-:W-:Y:S01]  /*38c0*/  IADD3.X R191, R155, R16, R185, P4, !PT ;  /* 0x000000109bbf7210 */ /* 0x000fe200027fe4b9 */
[----:B------:R-:W-:Y:S01]  /*38d0*/  BSSY B1, `(.L_x_67) ;  /* 0x000000c000017945 */ /* 0x000fe20003800000 */
[----:B------:R-:W-:Y:S01]  /*38e0*/  ISETP.GT.AND P4, PT, R11, 0x31, P2 ;  /* 0x000000310b00780c */ /* 0x000fe20001784270 */
[----:B------:R-:W-:Y:S02]  /*38f0*/  IMAD.X R185, R17, 0x1, R107, P5 ;  /* 0x0000000111b97824 */ /* 0x000fe400028e066b */
[----:B------:R-:W-:Y:S01]  /*3900*/  FFMA R183, R112, R15, R183 ;  /* 0x0000000f70b77223 */ /* 0x000fe200000000b7 */
[----:B------:R-:W-:Y:S01]  /*3910*/  LEA R192, P6, R193, UR10, 0x2 ;  /* 0x0000000ac1c07c11 */ /* 0x000fe2000f8c10ff */
[----:B------:R-:W-:-:S03]  /*3920*/  IMAD.WIDE.U32 R196, R9, R154, R190 ;  /* 0x0000009a09c47225 */ /* 0x000fc600078e00be */
[----:B------:R0:W-:Y:S01]  /*3930*/  @P1 STG.E desc[UR16][R184.64], R183 ;  /* 0x000000b7b8001986 */ /* 0x0001e2000c101910 */
[----:B------:R-:W-:Y:S01]  /*3940*/  LEA.HI.X R193, R193, UR11, R182, 0x2, P6 ;  /* 0x0000000bc1c17c11 */ /* 0x000fe2000b0f14b6 */
[----:B------:R-:W-:Y:S01]  /*3950*/  IMAD.WIDE.U32 R194, R5, UR8, R110 ;  /* 0x0000000805c27c25 */ /* 0x000fe2000f8e006e */
[----:B------:R-:W-:Y:S02]  /*3960*/  IADD3 R182, P5, R18, R180, RZ ;  /* 0x000000b412b67210 */ /* 0x000fe40007fbe0ff */
[----:B------:R-:W-:Y:S11]  /*3970*/  @!P4 BRA `(.L_x_68) ;  /* 0x000000000004c947 */ /* 0x000ff60003800000 */
[----:B------:R0:W5:Y:S02]  /*3980*/  LDG.E.LTC128B R19, desc[UR16][R192.64] ;  /* 0x00000010c0137981 */ /* 0x000164000c1e1920 */
.L_x_68:
[----:B------:R-:W-:Y:S05]  /*3990*/  BSYNC B1 ;  /* 0x0000000000017941 */ /* 0x000fea0003800000 */
.L_x_67:
        /* <DEDUP_REMOVED lines=14> */
.L_x_70:
[----:B------:R-:W-:Y:S05]  /*3a80*/  BSYNC B1 ;  /* 0x0000000000017941 */ /* 0x000fea0003800000 */
.L_x_69:
        /* <DEDUP_REMOVED lines=13> */
.L_x_72:
[----:B------:R-:W-:Y:S05]  /*3b60*/  BSYNC B1 ;  /* 0x0000000000017941 */ /* 0x000fea0003800000 */
.L_x_71:
        /* <DEDUP_REMOVED lines=12> */
.L_x_74:
[----:B------:R-:W-:Y:S05]  /*3c30*/  BSYNC B1 ;  /* 0x0000000000017941 */ /* 0x000fea0003800000 */
.L_x_73:
        /* <DEDUP_REMOVED lines=23> */
.L_x_76:
[----:B------:R-:W-:Y:S05]  /*3db0*/  BSYNC B1 ;  /* 0x0000000000017941 */ /* 0x000fea0003800000 */
.L_x_75:
        /* <DEDUP_REMOVED lines=12> */
[----:B------:R-:W-:-:S03]  /*3e80*/  LEA R186, P6, R196, UR10, 0x2 ;  /* 0x0000000ac4ba7c11 */ /* 0x000fc6000f8c10ff */
[----:B------:R-:W-:Y:S01]  /*3e90*/  IMAD.IADD R117, R8, 0x1, R197 ;  /* 0x0000000108757824 */ /* 0x000fe200078e02c5 */
[----:B------:R-:W-:Y:S01]  /*3ea0*/  LEA R116, P4, R198, UR10, 0x2 ;  /* 0x0000000ac6747c11 */ /* 0x000fe2000f8810ff */
[----:B0-----:R-:W-:Y:S02]  /*3eb0*/  IMAD.IADD R201, R8, 0x1, R199 ;  /* 0x0000000108c97824 */ /* 0x001fe400078e02c7 */
[----:B------:R-:W-:Y:S01]  /*3ec0*/  IMAD.IADD R200, R16, 0x1, R195 ;  /* 0x0000000110c87824 */ /* 0x000fe200078e02c3 */
[----:B------:R-:W-:Y:S01]  /*3ed0*/  LEA.HI.X R187, R196, UR11, R117, 0x2, P6 ;  /* 0x0000000bc4bb7c11 */ /* 0x000fe2000b0f1475 */
[----:B------:R-:W-:Y:S08]  /*3ee0*/  @!P1 BRA `(.L_x_78) ;  /* 0x0000000000049947 */ /* 0x000ff00003800000 */
[----:B------:R0:W5:Y:S02]  /*3ef0*/  LDG.E.LTC128B R19, desc[UR16][R186.64+0x20] ;  /* 0x00002010ba137981 */ /* 0x000164000c1e1920 */
.L_x_78:
[----:B------:R-:W-:Y:S05]  /*3f00*/  BSYNC B1 ;  /* 0x0000000000017941 */ /* 0x000fea0003800000 */
.L_x_77:
        /* <DEDUP_REMOVED lines=13> */
.L_x_80:
[----:B------:R-:W-:Y:S05]  /*3fe0*/  BSYNC B1 ;  /* 0x0000000000017941 */ /* 0x000fea0003800000 */
.L_x_79:
        /* <DEDUP_REMOVED lines=15> */
.L_x_82:
[----:B------:R-:W-:Y:S05]  /*40e0*/  BSYNC B1 ;  /* 0x0000000000017941 */ /* 0x000fea0003800000 */
.L_x_81:
[----:B------:R-:W-:Y:S01]  /*40f0*/  IADD3 R118, P4, R18, R114, RZ ;  /* 0x0000007212767210 */ /* 0x000fe20007f9e0ff */
[----:B0----5:R-:W-:Y:S01]  /*4100*/  FMUL R195, R19, R14 ;  /* 0x0000000e13c37220 */ /* 0x021fe20000400000 */
[----:B------:R-:W-:Y:S01]  /*4110*/  ISETP.GT.AND P1, PT, R11, 0x41, P2 ;  /* 0x000000410b00780c */ /* 0x000fe20001724270 */
[----:B-1----:R-:W-:Y:S01]  /*4120*/  IMAD.WIDE.U32 R200, R9, R154, R198 ;  /* 0x0000009a09c87225 */ /* 0x002fe200078e00c6 */
[----:B------:R-:W-:Y:S03]  /*4130*/  BSSY B1, `(.L_x_83) ;  /* 0x000000a000017945 */ /* 0x000fe60003800000 */
[----:B------:R-:W-:Y:S01]  /*4140*/  FFMA R205, R120, R15, R195 ;  /* 0x0000000f78cd7223 */ /* 0x000fe200000000c3 */
[----:B------:R-:W-:Y:S01]  /*4150*/  IMAD.X R119, R17, 0x1, R115, P4 ;  /* 0x0000000111777824 */ /* 0x000fe200020e0673 */
[----:B------:R-:W-:Y:S01]  /*4160*/  IADD3 R202, P4, R156, R200, RZ ;  /* 0x000000c89cca7210 */ /* 0x000fe20007f9e0ff */
[----:B------:R-:W-:-:S03]  /*4170*/  IMAD.WIDE.U32 R190, R154, 0x7, R190 ;  /* 0x000000079abe7825 */ /* 0x000fc600078e00be */
[----:B------:R0:W-:Y:S01]  /*4180*/  @P5 STG.E desc[UR16][R118.64], R205 ;  /* 0x000000cd76005986 */ /* 0x0001e2000c101910 */
[----:B------:R-:W-:Y:S02]  /*4190*/  IADD3.X R203, R157, R7, R201, P4, !PT ;  /* 0x000000079dcb7210 */ /* 0x000fe400027fe4c9 */
[----:B------:R-:W-:Y:S01]  /*41a0*/  IADD3 R194, P6, R190, R154, RZ ;  /* 0x0000009abec27210 */ /* 0x000fe20007fde0ff */
[----:B------:R-:W-:-:S12]  /*41b0*/  @!P1 BRA `(.L_x_84) ;  /* 0x0000000000049947 */ /* 0x000fd80003800000 */
[----:B------:R1:W5:Y:S02]  /*41c0*/  LDG.E.LTC128B R19, desc[UR16][R192.64] ;  /* 0x00000010c0137981 */ /* 0x000364000c1e1920 */
.L_x_84:
[----:B------:R-:W-:Y:S05]  /*41d0*/  BSYNC B1 ;  /* 0x0000000000017941 */ /* 0x000fea0003800000 */
.L_x_83:
        /* <DEDUP_REMOVED lines=16> */
.L_x_86:
[----:B------:R-:W-:Y:S05]  /*42e0*/  BSYNC B1 ;  /* 0x0000000000017941 */ /* 0x000fea0003800000 */
.L_x_85:
[----:B------:R-:W-:Y:S01]  /*42f0*/  ISETP.GT.AND P1, PT, R11, 0x41, P0 ;  /* 0x000000410b00780c */ /* 0x000fe20000724270 */
[----:B-----5:R-:W-:Y:S01]  /*4300*/  FMUL R203, R19, R14 ;  /* 0x0000000e13cb7220 */ /* 0x020fe20000400000 */
[----:B-1----:R-:W-:Y:S01]  /*4310*/  IADD3.X R201, R157, R7, R121, P6, !PT ;  /* 0x000000079dc97210 */ /* 0x002fe200037fe479 */
[----:B------:R-:W-:Y:S01]  /*4320*/  IMAD.WIDE.U32 R198, R154, 0x7, R198 ;  /* 0x000000079ac67825 */ /* 0x000fe200078e00c6 */
[----:B------:R-:W-:Y:S03]  /*4330*/  BSSY B1, `(.L_x_87) ;  /* 0x000000d000017945 */ /* 0x000fe60003800000 */
[----:B0-----:R-:W-:Y:S01]  /*4340*/  FFMA R205, R122, R15, R203 ;  /* 0x0000000f7acd7223 */ /* 0x001fe200000000cb */
        /* <DEDUP_REMOVED lines=11> */
.L_x_88:
[----:B------:R-:W-:Y:S05]  /*4400*/  BSYNC B1 ;  /* 0x0000000000017941 */ /* 0x000fea0003800000 */
.L_x_87:
        /* <DEDUP_REMOVED lines=18> */
.L_x_90:
[----:B------:R-:W-:Y:S05]  /*4530*/  BSYNC B1 ;  /* 0x0000000000017941 */ /* 0x000fea0003800000 */
.L_x_89:
[----:B------:R-:W-:Y:S01]  /*4540*/  IMAD.X R207, R201, 0x1, R23, P5 ;  /* 0x00000001c9cf7824 */ /* 0x000fe200028e0617 */
[----:B0-----:R-:W-:Y:S01]  /*4550*/  IADD3 R198, P4, R194, R154, RZ ;  /* 0x0000009ac2c67210 */ /* 0x001fe20007f9e0ff */
[----:B-----5:R-:W-:Y:S01]  /*4560*/  FMUL R205, R19, R14 ;  /* 0x0000000e13cd7220 */ /* 0x020fe20000400000 */
[----:B------:R-:W-:Y:S01]  /*4570*/  IADD3 R196, P5, R18, R118, RZ ;  /* 0x0000007612c47210 */ /* 0x000fe20007fbe0ff */
[----:B------:R-:W-:Y:S01]  /*4580*/  BSSY B1, `(.L_x_91) ;  /* 0x000000d000017945 */ /* 0x000fe20003800000 */
[----:B------:R-:W-:Y:S01]  /*4590*/  IADD3.X R199, R155, R16, R195, P4, !PT ;  /* 0x000000109bc77210 */ /* 0x000fe200027fe4c3 */
[----:B------:R-:W-:Y:S01]  /*45a0*/  FFMA R195, R124, R15, R205 ;  /* 0x0000000f7cc37223 */ /* 0x000fe200000000cd */
[----:B------:R-:W-:Y:S01]  /*45b0*/  ISETP.GT.AND P4, PT, R11, 0x49, P2 ;  /* 0x000000490b00780c */ /* 0x000fe20001784270 */
[----:B------:R-:W-:Y:S01]  /*45c0*/  IMAD.X R197, R17, 0x1, R119, P5 ;  /* 0x0000000111c57824 */ /* 0x000fe200028e0677 */
[----:B------:R-:W-:Y:S01]  /*45d0*/  LEA R206, P6, R204, UR10, 0x2 ;  /* 0x0000000accce7c11 */ /* 0x000fe2000f8c10ff */
[----:B------:R-:W-:Y:S01]  /*45e0*/  IMAD.WIDE.U32 R208, R9, R154, R198 ;  /* 0x0000009a09d07225 */ /* 0x000fe200078e00c6 */
[----:B------:R-:W-:-:S02]  /*45f0*/  IADD3 R194, P5, R18, R192, RZ ;  /* 0x000000c012c27210 */ /* 0x000fc40007fbe0ff */
[----:B------:R0:W-:Y:S01]  /*4600*/  @P1 STG.E desc[UR16][R196.64], R195 ;  /* 0x000000c3c4001986 */ /* 0x0001e2000c101910 */
[----:B------:R-:W-:Y:S01]  /*4610*/  LEA.HI.X R207, R204, UR11, R207, 0x2, P6 ;  /* 0x0000000bcccf7c11 */ /* 0x000fe2000b0f14cf */
[----:B------:R-:W-:-:S05]  /*4620*/  IMAD.WIDE.U32 R204, R5, UR8, R122 ;  /* 0x0000000805cc7c25 */ /* 0x000fca000f8e007a */
[----:B------:R-:W-:Y:S05]  /*4630*/  @!P4 BRA `(.L_x_92) ;  /* 0x000000000004c947 */ /* 0x000fea0003800000 */
[----:B------:R0:W5:Y:S02]  /*4640*/  LDG.E.LTC128B R19, desc[UR16][R206.64] ;  /* 0x00000010ce137981 */ /* 0x000164000c1e1920 */
.L_x_92:
[----:B------:R-:W-:Y:S05]  /*4650*/  BSYNC B1 ;  /* 0x0000000000017941 */ /* 0x000fea0003800000 */
.L_x_91:
[----:B0----5:R-:W-:Y:S01]  /*4660*/  FMUL R206, R19, R14 ;  /* 0x0000000e13ce7220 */ /* 0x021fe20000400000 */
[----:B------:R-:W-:Y:S01]  /*4670*/  IMAD.X R195, R17, 0x1, R193, P5 ;  /* 0x0000000111c37824 */ /* 0x000fe200028e06c1 */
        /* <DEDUP_REMOVED lines=9> */
[----:B------:R-:W-:-:S04]  /*4710*/  IMAD.WIDE.U32 R204, R154, 0x7, R202 ;  /* 0x000000079acc7825 */ /* 0x000fc800078e00ca */
[----:B------:R-:W-:-:S06]  /*4720*/  IMAD.WIDE.U32 R202, R5, UR8, R124 ;  /* 0x0000000805ca7c25 */ /* 0x000fcc000f8e007c */
[----:B0-----:R-:W-:Y:S05]  /*4730*/  @!P1 BRA `(.L_x_94) ;  /* 0x0000000000049947 */ /* 0x001fea0003800000 */
[----:B------:R0:W5:Y:S02]  /*4740*/  LDG.E.LTC128B R19, desc[UR16][R122.64+0x20] ;  /* 0x000020107a137981 */ /* 0x000164000c1e1920 */
.L_x_94:
[----:B------:R-:W-:Y:S05]  /*4750*/  BSYNC B1 ;  /* 0x0000000000017941 */ /* 0x000fea0003800000 */
.L_x_93:
[----:B-----5:R-:W-:Y:S01]  /*4760*/  FMUL R125, R19, R14 ;  /* 0x0000000e137d7220 */ /* 0x020fe20000400000 */
[----:B------:R-:W-:Y:S01]  /*4770*/  IADD3 R206, P4, R204, R154, RZ ;  /* 0x0000009accce7210 */ /* 0x000fe20007f9e0ff */
[----:B------:R-:W-:Y:S01]  /*4780*/  IMAD.IADD R203, R8, 0x1, R203 ;  /* 0x0000000108cb7824 */ /* 0x000fe200078e02cb */
[----:B------:R-:W-:Y:S01]  /*4790*/  LEA R124, P5, R202, UR10, 0x2 ;  /* 0x0000000aca7c7c11 */ /* 0x000fe2000f8a10ff */
[----:B------:R-:W-:Y:S01]  /*47a0*/  FFMA R209, R126, R15, R125 ;  /* 0x0000000f7ed17223 */ /* 0x000fe2000000007d */
[----:B------:R-:W-:Y:S01]  /*47b0*/  IADD3.X R207, R155, R16, R205, P4, !PT ;  /* 0x000000109bcf7210 */ /* 0x000fe200027fe4cd */
[----:B------:R-:W-:Y:S01]  /*47c0*/  BSSY B1, `(.L_x_95) ;  /* 0x0000008000017945 */ /* 0x000fe20003800000 */
[----:B------:R-:W-:Y:S01]  /*47d0*/  ISETP.GT.AND P4, PT, R11, 0x49, P0 ;  /* 0x000000490b00780c */ /* 0x000fe20000784270 */
[----:B------:R-:W-:Y:S01]  /*47e0*/  IMAD.WIDE.U32 R200, R154, 0x7, R200 ;  /* 0x000000079ac87825 */ /* 0x000fe200078e00c8 */
[----:B------:R0:W-:Y:S01]  /*47f0*/  @P1 STG.E desc[UR16][R196.64+0x20], R209 ;  /* 0x000020d1c4001986 */ /* 0x0001e2000c101910 */
[----:B------:R-:W-:-:S02]  /*4800*/  LEA.HI.X R125, R202, UR11, R203, 0x2, P5 ;  /* 0x0000000bca7d7c11 */ /* 0x000fc4000a8f14cb */
[----:B------:R-:W-:-:S08]  /*4810*/  IMAD.WIDE.U32 R202, R9, R154, R206 ;  /* 0x0000009a09ca7225 */ /* 0x000fd000078e00ce */
[----:B------:R-:W-:Y:S05]  /*4820*/  @!P4 BRA `(.L_x_96) ;  /* 0x000000000004c947 */ /* 0x000fea0003800000 */
[----:B------:R0:W5:Y:S02]  /*4830*/  LDG.E.LTC128B R19, desc[UR16][R124.64+0x20] ;  /* 0x000020107c137981 */ /* 0x000164000c1e1920 */
.L_x_96:
[----:B------:R-:W-:Y:S05]  /*4840*/  BSYNC B1 ;  /* 0x0000000000017941 */ /* 0x000fea0003800000 */
.L_x_95:
[----:B-----5:R-:W-:Y:S01]  /*4850*/  FMUL R126, R19, R14 ;  /* 0x0000000e137e7220 */ /* 0x020fe20000400000 */
[----:B------:R-:W-:Y:S01]  /*4860*/  IMAD.IADD R205, R16, 0x1, R201 ;  /* 0x0000000110cd7824 */ /* 0x000fe200078e02c9 */
[----:B------:R-:W-:Y:S01]  /*4870*/  IADD3 R201, P6, R152, R200, RZ ;  /* 0x000000c898c97210 */ /* 0x000fe20007fde0ff */
[----:B------:R-:W-:-:S04]  /*4880*/  IMAD.WIDE.U32 R198, R154, 0x7, R198 ;  /* 0x000000079ac67825 */ /* 0x000fc800078e00c6 */
[----:B0-----:R-:W-:Y:S01]  /*4890*/  FFMA R209, R127, R15, R126 ;  /* 0x0000000f7fd17223 */ /* 0x001fe2000000007e */
[----:B------:R-:W-:Y:S01]  /*48a0*/  IADD3 R204, P1, R200, R154, RZ ;  /* 0x0000009ac8cc7210 */ /* 0x000fe20007f3e0ff */
[----:B------:R-:W-:Y:S01]  /*48b0*/  BSSY B1, `(.L_x_97) ;  /* 0x000000e000017945 */ /* 0x000fe20003800000 */
[----:B------:R-:W-:Y:S01]  /*48c0*/  IMAD.X R200, R205, 0x1, R23, P6 ;  /* 0x00000001cdc87824 */ /* 0x000fe200030e0617 */
[----:B------:R-:W-:Y:S01]  /*48d0*/  LEA R126, P6, R201, UR10, 0x2 ;  /* 0x0000000ac97e7c11 */ /* 0x000fe2000f8c10ff */
[----:B------:R0:W-:Y:S01]  /*48e0*/  @P4 STG.E desc[UR16][R194.64+0x20], R209 ;  /* 0x000020d1c2004986 */ /* 0x0001e2000c101910 */
[----:B------:R-:W-:Y:S01]  /*48f0*/  ISETP.GT.AND P4, PT, R11, 0x50, P2 ;  /* 0x000000500b00780c */ /* 0x000fe20001784270 */
[----:B------:R-:W-:Y:S01]  /*4900*/  IMAD.X R205, R205, 0x1, R155, P1 ;  /* 0x00000001cdcd7824 */ /* 0x000fe200008e069b */
[----:B------:R-:W-:Y:S02]  /*4910*/  IADD3 R210, P5, R156, R202, RZ ;  /* 0x000000ca9cd27210 */ /* 0x000fe40007fbe0ff */
[----:B------:R-:W-:-:S02]  /*4920*/  LEA.HI.X R127, R201, UR11, R200, 0x2, P6 ;  /* 0x0000000bc97f7c11 */ /* 0x000fc4000b0f14c8 */
[----:B------:R-:W-:Y:S02]  /*4930*/  IADD3 R202, P6, R198, R154, RZ ;  /* 0x0000009ac6ca7210 */ /* 0x000fe40007fde0ff */
[----:B------:R-:W-:Y:S02]  /*4940*/  IADD3.X R211, R157, R7, R203, P5, !PT ;  /* 0x000000079dd37210 */ /* 0x000fe40002ffe4cb */
[----:B------:R-:W-:Y:S02]  /*4950*/  IADD3 R208, P5, R204, R152, RZ ;  /* 0x00000098ccd07210 */ /* 0x000fe40007fbe0ff */
[----:B------:R-:W-:Y:S01]  /*4960*/  IADD3.X R203, R155, R16, R199, P6, !PT ;  /* 0x000000109bcb7210 */ /* 0x000fe200037fe4c7 */
[----:B0-----:R-:W-:Y:S10]  /*4970*/  @!P4 BRA `(.L_x_98) ;  /* 0x000000000004c947 */ /* 0x001ff40003800000 */
[----:B------:R0:W5:Y:S02]  /*4980*/  LDG.E.LTC128B R19, desc[UR16][R126.64] ;  /* 0x000000107e137981 */ /* 0x000164000c1e1920 */
.L_x_98:
[----:B------:R-:W-:Y:S05]  /*4990*/  BSYNC B1 ;  /* 0x0000000000017941 */ /* 0x000fea0003800000 */
.L_x_97:
[----:B------:R-:W-:Y:S01]  /*49a0*/  IADD3 R200, P1, R18, R196, RZ ;  /* 0x000000c412c87210 */ /* 0x000fe20007f3e0ff */
[----:B-----5:R-:W-:Y:S01]  /*49b0*/  FMUL R201, R19, R14 ;  /* 0x0000000e13c97220 */ /* 0x020fe20000400000 */
[----:B0-----:R-:W-:Y:S01]  /*49c0*/  IMAD.X R127, R205, 0x1, R23, P5 ;  /* 0x00000001cd7f7824 */ /* 0x001fe200028e0617 */
[----:B------:R-:W-:Y:S01]  /*49d0*/  LEA R126, P5, R208, UR10, 0x2 ;  /* 0x0000000ad07e7c11 */ /* 0x000fe2000f8a10ff */
[----:B------:R-:W-:-:S04]  /*49e0*/  IMAD.WIDE.U32 R198, R9, R154, R202 ;  /* 0x0000009a09c67225 */ /* 0x000fc800078e00ca */
[----:B------:R-:W-:Y:S01]  /*49f0*/  FFMA R213, R128, R15, R201 ;  /* 0x0000000f80d57223 */ /* 0x000fe200000000c9 */
[----:B------:R-:W-:Y:S01]  /*4a00*/  BSSY B1, `(.L_x_99) ;  /* 0x000000b000017945 */ /* 0x000fe20003800000 */
[----:B------:R-:W-:Y:S01]  /*4a10*/  LEA.HI.X R127, R208, UR11, R127, 0x2, P5 ;  /* 0x0000000bd07f7c11 */ /* 0x000fe2000a8f147f */
[----:B------:R-:W-:Y:S01]  /*4a20*/  IMAD.X R201, R17, 0x1, R197, P1 ;  /* 0x0000000111c97824 */ /* 0x000fe200008e06c5 */
[----:B------:R-:W-:Y:S01]  /*4a30*/  ISETP.GT.AND P1, PT, R11, 0x51, P2 ;  /* 0x000000510b00780c */ /* 0x000fe20001724270 */
[----:B------:R-:W-:Y:S01]  /*4a40*/  IMAD.WIDE.U32 R210, R5, UR8, R210 ;  /* 0x0000000805d27c25 */ /* 0x000fe2000f8e00d2 */
[----:B------:R-:W-:Y:S02]  /*4a50*/  IADD3 R208, P6, R156, R198, RZ ;  /* 0x000000c69cd07210 */ /* 0x000fe40007fde0ff */
[----:B------:R0:W-:Y:S01]  /*4a60*/  @P4 STG.E desc[UR16][R200.64], R213 ;  /* 0x000000d5c8004986 */ /* 0x0001e2000c101910 */
[----:B------:R-:W-:Y:S02]  /*4a70*/  IADD3 R198, P5, R18, R194, RZ ;  /* 0x000000c212c67210 */ /* 0x000fe40007fbe0ff */
[----:B------:R-:W-:-:S06]  /*4a80*/  IADD3.X R209, R157, R7, R199, P6, !PT ;  /* 0x000000079dd17210 */ /* 0x000fcc00037fe4c7 */
[----:B------:R-:W-:Y:S05]  /*4a90*/  @!P1 BRA `(.L_x_100) ;  /* 0x0000000000049947 */ /* 0x000fea0003800000 */
[----:B------:R0:W5:Y:S02]  /*4aa0*/  LDG.E.LTC128B R19, desc[UR16][R126.64] ;  /* 0x000000107e137981 */ /* 0x000164000c1e1920 */
.L_x_100:
[----:B------:R-:W-:Y:S05]  /*4ab0*/  BSYNC B1 ;  /* 0x0000000000017941 */ /* 0x000fea0003800000 */
.L_x_99:
[----:B-----5:R-:W-:Y:S01]  /*4ac0*/  FMUL R128, R19, R14 ;  /* 0x0000000e13807220 */ /* 0x020fe20000400000 */
[----:B------:R-:W-:Y:S01]  /*4ad0*/  IMAD.X R199, R17, 0x1, R195, P5 ;  /* 0x0000000111c77824 */ /* 0x000fe200028e06c3 */
[----:B------:R-:W-:Y:S01]  /*4ae0*/  ISETP.GT.AND P4, PT, R11, 0x50, P0 ;  /* 0x000000500b00780c */ /* 0x000fe20000784270 */
[----:B0-----:R-:W-:Y:S02]  /*4af0*/  IMAD.IADD R127, R8, 0x1, R211 ;  /* 0x00000001087f7824 */ /* 0x001fe400078e02d3 */
[----:B------:R-:W-:Y:S01]  /*4b00*/  FFMA R129, R129, R15, R128 ;  /* 0x0000000f81817223 */ /* 0x000fe20000000080 */
[C---:B------:R-:W-:Y:S01]  /*4b10*/  LEA R126, P5, R210.reuse, UR10, 0x2 ;  /* 0x0000000ad27e7c11 */ /* 0x040fe2000f8a10ff */
[----:B------:R-:W-:Y:S01]  /*4b20*/  BSSY B1, `(.L_x_101) ;  /* 0x0000006000017945 */ /* 0x000fe20003800000 */
[----:B------:R-:W-:Y:S02]  /*4b30*/  IMAD.WIDE.U32 R208, R5, UR8, R208 ;  /* 0x0000000805d07c25 */ /* 0x000fe4000f8e00d0 */
[----:B------:R0:W-:Y:S01]  /*4b40*/  @P1 STG.E desc[UR16][R198.64], R129 ;  /* 0x00000081c6001986 */ /* 0x0001e2000c101910 */
[----:B------:R-:W-:-:S04]  /*4b50*/  LEA.HI.X R127, R210, UR11, R127, 0x2, P5 ;  /* 0x0000000bd27f7c11 */ /* 0x000fc8000a8f147f */
[----:B------:R-:W-:Y:S05]  /*4b60*/  @!P4 BRA `(.L_x_102) ;  /* 0x000000000004c947 */ /* 0x000fea0003800000 */
[----:B------:R0:W5:Y:S02]  /*4b70*/  LDG.E.LTC128B R19, desc[UR16][R126.64+0x20] ;  /* 0x000020107e137981 */ /* 0x000164000c1e1920 */
.L_x_102:
[----:B------:R-:W-:Y:S05]  /*4b80*/  BSYNC B1 ;  /* 0x0000000000017941 */ /* 0x000fea0003800000 */
.L_x_101:
[----:B0----5:R-:W-:Y:S01]  /*4b90*/  FMUL R129, R19, R14 ;  /* 0x0000000e13817220 */ /* 0x021fe20000400000 */
[----:B------:R-:W-:Y:S01]  /*4ba0*/  ISETP.GT.AND P5, PT, R11, 0x51, P0 ;  /* 0x000000510b00780c */ /* 0x000fe200007a4270 */
[----:B------:R-:W-:Y:S01]  /*4bb0*/  BSSY B1, `(.L_x_103) ;  /* 0x0000009000017945 */ /* 0x000fe20003800000 */
[----:B------:R-:W-:Y:S01]  /*4bc0*/  LEA R128, P1, R208, UR10, 0x2 ;  /* 0x0000000ad0807c11 */ /* 0x000fe2000f8210ff */
[----:B------:R-:W-:Y:S01]  /*4bd0*/  FFMA R211, R130, R15, R129 ;  /* 0x0000000f82d37223 */ /* 0x000fe20000000081 */
[----:B------:R-:W-:Y:S02]  /*4be0*/  IMAD.IADD R129, R8, 0x1, R209 ;  /* 0x0000000108817824 */ /* 0x000fe400078e02d1 */
[----:B------:R-:W-:Y:S02]  /*4bf0*/  IMAD.WIDE.U32 R204, R154, 0x7, R204 ;  /* 0x000000079acc7825 */ /* 0x000fe400078e00cc */
[----:B------:R0:W-:Y:S01]  /*4c00*/  @P4 STG.E desc[UR16][R200.64+0x20], R211 ;  /* 0x000020d3c8004986 */ /* 0x0001e2000c101910 */
[----:B------:R-:W-:-:S04]  /*4c10*/  LEA.HI.X R129, R208, UR11, R129, 0x2, P1 ;  /* 0x0000000bd0817c11 */ /* 0x000fc800088f1481 */
[----:B------:R-:W-:Y:S05]  /*4c20*/  @!P5 BRA `(.L_x_104) ;  /* 0x000000000004d947 */ /* 0x000fea0003800000 */
[----:B------:R0:W5:Y:S02]  /*4c30*/  LDG.E.LTC128B R19, desc[UR16][R128.64+0x20] ;  /* 0x0000201080137981 */ /* 0x000164000c1e1920 */
.L_x_104:
[----:B------:R-:W-:Y:S05]  /*4c40*/  BSYNC B1 ;  /* 0x0000000000017941 */ /* 0x000fea0003800000 */
.L_x_103:
[----:B-----5:R-:W-:Y:S01]  /*4c50*/  FMUL R130, R19, R14 ;  /* 0x0000000e13827220 */ /* 0x020fe20000400000 */
[----:B------:R-:W-:Y:S01]  /*4c60*/  ISETP.GT.AND P1, PT, R11, 0x58, P2 ;  /* 0x000000580b00780c */ /* 0x000fe20001724270 */
[----:B------:R-:W-:Y:S01]  /*4c70*/  IMAD.IADD R210, R16, 0x1, R205 ;  /* 0x0000000110d27824 */ /* 0x000fe200078e02cd */
[----:B------:R-:W-:Y:S01]  /*4c80*/  BSSY B1, `(.L_x_105) ;  /* 0x0000009000017945 */ /* 0x000fe20003800000 */
[----:B------:R-:W-:Y:S01]  /*4c90*/  FFMA R209, R131, R15, R130 ;  /* 0x0000000f83d17223 */ /* 0x000fe20000000082 */
[----:B------:R-:W-:-:S04]  /*4ca0*/  IADD3 R131, P4, R152, R204, RZ ;  /* 0x000000cc98837210 */ /* 0x000fc80007f9e0ff */
[----:B------:R0:W-:Y:S01]  /*4cb0*/  @P5 STG.E desc[UR16][R198.64+0x20], R209 ;  /* 0x000020d1c6005986 */ /* 0x0001e2000c101910 */
[----:B------:R-:W-:Y:S01]  /*4cc0*/  IMAD.X R208, R210, 0x1, R23, P4 ;  /* 0x00000001d2d07824 */ /* 0x000fe200020e0617 */
[----:B------:R-:W-:-:S04]  /*4cd0*/  LEA R130, P4, R131, UR10, 0x2 ;  /* 0x0000000a83827c11 */ /* 0x000fc8000f8810ff */
[----:B------:R-:W-:Y:S01]  /*4ce0*/  LEA.HI.X R131, R131, UR11, R208, 0x2, P4 ;  /* 0x0000000b83837c11 */ /* 0x000fe2000a0f14d0 */
[----:B------:R-:W-:Y:S08]  /*4cf0*/  @!P1 BRA `(.L_x_106) ;  /* 0x0000000000049947 */ /* 0x000ff00003800000 */
[----:B------:R0:W5:Y:S02]  /*4d00*/  LDG.E.LTC128B R19, desc[UR16][R130.64] ;  /* 0x0000001082137981 */ /* 0x000164000c1e1920 */
.L_x_106:
[----:B------:R-:W-:Y:S05]  /*4d10*/  BSYNC B1 ;  /* 0x0000000000017941 */ /* 0x000fea0003800000 */
.L_x_105:
[----:B------:R-:W-:Y:S01]  /*4d20*/  IADD3 R208, P5, R204, R154, RZ ;  /* 0x0000009accd07210 */ /* 0x000fe20007fbe0ff */
[----:B0----5:R-:W-:Y:S01]  /*4d30*/  FMUL R131, R19, R14 ;  /* 0x0000000e13837220 */ /* 0x021fe20000400000 */
[----:B------:R-:W-:Y:S01]  /*4d40*/  IADD3 R204, P4, R18, R200, RZ ;  /* 0x000000c812cc7210 */ /* 0x000fe20007f9e0ff */
[----:B------:R-:W-:Y:S01]  /*4d50*/  IMAD.WIDE.U32 R206, R154, 0x7, R206 ;  /* 0x000000079ace7825 */ /* 0x000fe200078e00ce */
[----:B------:R-:W-:Y:S03]  /*4d60*/  BSSY B1, `(.L_x_107) ;  /* 0x000000f000017945 */ /* 0x000fe60003800000 */
[----:B------:R-:W-:Y:S01]  /*4d70*/  FFMA R211, R132, R15, R131 ;  /* 0x0000000f84d37223 */ /* 0x000fe20000000083 */
[----:B------:R-:W-:Y:S01]  /*4d80*/  IMAD.X R205, R17, 0x1, R201, P4 ;  /* 0x0000000111cd7824 */ /* 0x000fe200020e06c9 */
[----:B------:R-:W-:Y:S01]  /*4d90*/  ISETP.GT.AND P4, PT, R11, 0x59, P2 ;  /* 0x000000590b00780c */ /* 0x000fe20001784270 */
[----:B------:R-:W-:Y:S01]  /*4da0*/  IMAD.X R209, R210, 0x1, R155, P5 ;  /* 0x00000001d2d17824 */ /* 0x000fe200028e069b */
[----:B------:R-:W-:Y:S01]  /*4db0*/  IADD3 R131, P5, R208, R152, RZ ;  /* 0x00000098d0837210 */ /* 0x000fe20007fbe0ff */
[----:B------:R-:W-:Y:S01]  /*4dc0*/  IMAD.WIDE.U32 R202, R154, 0x7, R202 ;  /* 0x000000079aca7825 */ /* 0x000fe200078e00ca */
[----:B------:R0:W-:Y:S01]  /*4dd0*/  @P1 STG.E desc[UR16][R204.64], R211 ;  /* 0x000000d3cc001986 */ /* 0x0001e2000c101910 */
[----:B------:R-:W-:-:S02]  /*4de0*/  IADD3 R212, P6, R206, R154, RZ ;  /* 0x0000009aced47210 */ /* 0x000fc40007fde0ff */
[----:B------:R-:W-:Y:S01]  /*4df0*/  IMAD.X R132, R209, 0x1, R23, P5 ;  /* 0x00000001d1847824 */ /* 0x000fe200028e0617 */
[----:B------:R-:W-:Y:S02]  /*4e00*/  LEA R130, P5, R131, UR10, 0x2 ;  /* 0x0000000a83827c11 */ /* 0x000fe4000f8a10ff */
[----:B------:R-:W-:Y:S02]  /*4e10*/  IADD3.X R213, R155, R16, R207, P6, !PT ;  /* 0x000000109bd57210 */ /* 0x000fe400037fe4cf */
[----:B------:R-:W-:Y:S01]  /*4e20*/  LEA.HI.X R131, R131, UR11, R132, 0x2, P5 ;  /* 0x0000000b83837c11 */ /* 0x000fe2000a8f1484 */
[----:B------:R-:W-:Y:S08]  /*4e30*/  @!P4 BRA `(.L_x_108) ;  /* 0x000000000004c947 */ /* 0x000ff00003800000 */
[----:B------:R0:W5:Y:S02]  /*4e40*/  LDG.E.LTC128B R19, desc[UR16][R130.64] ;  /* 0x0000001082137981 */ /* 0x000164000c1e1920 */
.L_x_108:
[----:B------:R-:W-:Y:S05]  /*4e50*/  BSYNC B1 ;  /* 0x0000000000017941 */ /* 0x000fea0003800000 */
.L_x_107:
[-C--:B------:R-:W-:Y:S01]  /*4e60*/  IADD3 R206, P1, R202, R154.reuse, RZ ;  /* 0x0000009acace7210 */ /* 0x080fe20007f3e0ff */
[----:B0-----:R-:W-:-:S04]  /*4e70*/  IMAD.WIDE.U32 R130, R9, R154, R212 ;  /* 0x0000009a09827225 */ /* 0x001fc800078e00d4 */
[----:B-----5:R-:W-:Y:S01]  /*4e80*/  FMUL R132, R19, R14 ;  /* 0x0000000e13847220 */ /* 0x020fe20000400000 */
[----:B------:R-:W-:Y:S01]  /*4e90*/  BSSY B1, `(.L_x_109) ;  /* 0x0000016000017945 */ /* 0x000fe20003800000 */
[----:B------:R-:W-:Y:S02]  /*4ea0*/  IADD3.X R207, R155, R16, R203, P1, !PT ;  /* 0x000000109bcf7210 */ /* 0x000fe40000ffe4cb */
[C---:B------:R-:W-:Y:S01]  /*4eb0*/  IADD3 R130, P1, R156.reuse, R130, RZ ;  /* 0x000000829c827210 */ /* 0x040fe20007f3e0ff */
[----:B------:R-:W-:Y:S01]  /*4ec0*/  FFMA R215, R133, R15, R132 ;  /* 0x0000000f85d77223 */ /* 0x000fe20000000084 */
[----:B------:R-:W-:Y:S02]  /*4ed0*/  IMAD.WIDE.U32 R202, R9, R154, R206 ;  /* 0x0000009a09ca7225 */ /* 0x000fe400078e00ce */
[----:B------:R-:W-:Y:S02]  /*4ee0*/  IADD3.X R131, R157, R7, R131, P1, !PT ;  /* 0x000000079d837210 */ /* 0x000fe40000ffe483 */
[----:B------:R-:W-:Y:S01]  /*4ef0*/  IADD3 R210, P1, R156, R202, RZ ;  /* 0x000000ca9cd27210 */ /* 0x000fe20007f3e0ff */
[----:B------:R-:W-:-:S03]  /*4f00*/  IMAD.WIDE.U32 R130, R5, UR8, R130 ;  /* 0x0000000805827c25 */ /* 0x000fc6000f8e0082 */
[----:B------:R-:W-:Y:S01]  /*4f10*/  IADD3.X R211, R157, R7, R203, P1, !PT ;  /* 0x000000079dd37210 */ /* 0x000fe20000ffe4cb */
[----:B------:R-:W-:Y:S01]  /*4f20*/  IMAD.IADD R131, R8, 0x1, R131 ;  /* 0x0000000108837824 */ /* 0x000fe200078e0283 */
[----:B------:R-:W-:Y:S01]  /*4f30*/  LEA R202, P1, R130, UR10, 0x2 ;  /* 0x0000000a82ca7c11 */ /* 0x000fe2000f8210ff */
[----:B------:R-:W-:-:S03]  /*4f40*/  IMAD.WIDE.U32 R210, R5, UR8, R210 ;  /* 0x0000000805d27c25 */ /* 0x000fc6000f8e00d2 */
[----:B------:R-:W-:Y:S02]  /*4f50*/  LEA.HI.X R203, R130, UR11, R131, 0x2, P1 ;  /* 0x0000000b82cb7c11 */ /* 0x000fe400088f1483 */
[----:B------:R-:W-:Y:S01]  /*4f60*/  IADD3 R130, P5, R18, R198, RZ ;  /* 0x000000c612827210 */ /* 0x000fe20007fbe0ff */
[----:B------:R-:W-:Y:S01]  /*4f70*/  IMAD.IADD R133, R8, 0x1, R211 ;  /* 0x0000000108857824 */ /* 0x000fe200078e02d3 */
[----:B------:R-:W-:-:S03]  /*4f80*/  ISETP.GT.AND P1, PT, R11, 0x58, P0 ;  /* 0x000000580b00780c */ /* 0x000fc60000724270 */
[----:B------:R-:W-:Y:S01]  /*4f90*/  IMAD.X R131, R17, 0x1, R199, P5 ;  /* 0x0000000111837824 */ /* 0x000fe200028e06c7 */
[----:B------:R-:W-:-:S04]  /*4fa0*/  LEA R132, P5, R210, UR10, 0x2 ;  /* 0x0000000ad2847c11 */ /* 0x000fc8000f8a10ff */
[----:B------:R0:W-:Y:S01]  /*4fb0*/  @P4 STG.E desc[UR16][R130.64], R215 ;  /* 0x000000d782004986 */ /* 0x0001e2000c101910 */
[----:B------:R-:W-:-:S04]  /*4fc0*/  LEA.HI.X R133, R210, UR11, R133, 0x2, P5 ;  /* 0x0000000bd2857c11 */ /* 0x000fc8000a8f1485 */
[----:B------:R-:W-:Y:S05]  /*4fd0*/  @!P1 BRA `(.L_x_110) ;  /* 0x0000000000049947 */ /* 0x000fea0003800000 */
[----:B------:R0:W5:Y:S02]  /*4fe0*/  LDG.E.LTC128B R19, desc[UR16][R202.64+0x20] ;  /* 0x00002010ca137981 */ /* 0x000164000c1e1920 */
.L_x_110:
[----:B------:R-:W-:Y:S05]  /*4ff0*/  BSYNC B1 ;  /* 0x0000000000017941 */ /* 0x000fea0003800000 */
.L_x_109:
[----:B-----5:R-:W-:Y:S01]  /*5000*/  FMUL R211, R19, R14 ;  /* 0x0000000e13d37220 */ /* 0x020fe20000400000 */
[----:B------:R-:W-:Y:S01]  /*5010*/  ISETP.GT.AND P4, PT, R11, 0x59, P0 ;  /* 0x000000590b00780c */ /* 0x000fe20000784270 */
[----:B------:R-:W-:Y:S02]  /*5020*/  BSSY B1, `(.L_x_111) ;  /* 0x0000005000017945 */ /* 0x000fe40003800000 */
[----:B------:R-:W-:-:S05]  /*5030*/  FFMA R211, R134, R15, R211 ;  /* 0x0000000f86d37223 */ /* 0x000fca00000000d3 */
[----:B------:R0:W-:Y:S05]  /*5040*/  @P1 STG.E desc[UR16][R204.64+0x20], R211 ;  /* 0x000020d3cc001986 */ /* 0x0001ea000c101910 */
[----:B------:R-:W-:Y:S05]  /*5050*/  @!P4 BRA `(.L_x_112) ;  /* 0x000000000004c947 */ /* 0x000fea0003800000 */
[----:B------:R0:W5:Y:S02]  /*5060*/  LDG.E.LTC128B R19, desc[UR16][R132.64+0x20] ;  /* 0x0000201084137981 */ /* 0x000164000c1e1920 */
.L_x_112:
[----:B------:R-:W-:Y:S05]  /*5070*/  BSYNC B1 ;  /* 0x0000000000017941 */ /* 0x000fea0003800000 */
.L_x_111:
[----:B-----5:R-:W-:Y:S01]  /*5080*/  FMUL R134, R19, R14 ;  /* 0x0000000e13867220 */ /* 0x020fe20000400000 */
[----:B------:R-:W-:Y:S01]  /*5090*/  IMAD.WIDE.U32 R208, R154, 0x7, R208 ;  /* 0x000000079ad07825 */ /* 0x000fe200078e00d0 */
[----:B------:R-:W-:Y:S01]  /*50a0*/  ISETP.GT.AND P1, PT, R11, 0x60, P2 ;  /* 0x000000600b00780c */ /* 0x000fe20001724270 */
[----:B------:R-:W-:Y:S02]  /*50b0*/  BSSY B1, `(.L_x_113) ;  /* 0x000000a000017945 */ /* 0x000fe40003800000 */
[----:B0-----:R-:W-:Y:S01]  /*50c0*/  FFMA R211, R135, R15, R134 ;  /* 0x0000000f87d37223 */ /* 0x001fe20000000086 */
[----:B------:R-:W-:-:S04]  /*50d0*/  IMAD.IADD R214, R16, 0x1, R209 ;  /* 0x0000000110d67824 */ /* 0x000fc800078e02d1 */
[----:B------:R0:W-:Y:S01]  /*50e0*/  @P4 STG.E desc[UR16][R130.64+0x20], R211 ;  /* 0x000020d382004986 */ /* 0x0001e2000c101910 */
[----:B------:R-:W-:-:S05]  /*50f0*/  IADD3 R135, P4, R152, R208, RZ ;  /* 0x000000d098877210 */ /* 0x000fca0007f9e0ff */
[----:B------:R-:W-:Y:S01]  /*5100*/  IMAD.X R210, R214, 0x1, R23, P4 ;  /* 0x00000001d6d27824 */ /* 0x000fe200020e0617 */
[----:B------:R-:W-:-:S04]  /*5110*/  LEA R134, P4, R135, UR10, 0x2 ;  /* 0x0000000a87867c11 */ /* 0x000fc8000f8810ff */
[----:B------:R-:W-:Y:S01]  /*5120*/  LEA.HI.X R135, R135, UR11, R210, 0x2, P4 ;  /* 0x0000000b87877c11 */ /* 0x000fe2000a0f14d2 */
[----:B0-----:R-:W-:Y:S08]  /*5130*/  @!P1 BRA `(.L_x_114) ;  /* 0x0000000000049947 */ /* 0x001ff00003800000 */
[----:B------:R0:W5:Y:S02]  /*5140*/  LDG.E.LTC128B R19, desc[UR16][R134.64] ;  /* 0x0000001086137981 */ /* 0x000164000c1e1920 */
.L_x_114:
[----:B------:R-:W-:Y:S05]  /*5150*/  BSYNC B1 ;  /* 0x0000000000017941 */ /* 0x000fea0003800000 */
.L_x_113:
[----:B------:R-:W-:Y:S01]  /*5160*/  IMAD.WIDE.U32 R212, R154, 0x7, R212 ;  /* 0x000000079ad47825 */ /* 0x000fe200078e00d4 */
[-C--:B------:R-:W-:Y:S01]  /*5170*/  IADD3 R216, P4, R208, R154.reuse, RZ ;  /* 0x0000009ad0d87210 */ /* 0x080fe20007f9e0ff */
[----:B------:R-:W-:Y:S02]  /*5180*/  BSSY B1, `(.L_x_115) ;  /* 0x0000016000017945 */ /* 0x000fe40003800000 */
[----:B------:R-:W-:Y:S01]  /*5190*/  IMAD.WIDE.U32 R206, R154, 0x7, R206 ;  /* 0x000000079ace7825 */ /* 0x000fe200078e00ce */
[----:B------:R-:W-:-:S03]  /*51a0*/  IADD3 R212, P5, R212, R154, RZ ;  /* 0x0000009ad4d47210 */ /* 0x000fc60007fbe0ff */
[----:B------:R-:W-:Y:S01]  /*51b0*/  IMAD.X R217, R214, 0x1, R155, P4 ;  /* 0x00000001d6d97824 */ /* 0x000fe200020e069b */
[----:B------:R-:W-:Y:S02]  /*51c0*/  IADD3.X R213, R155, R16, R213, P5, !PT ;  /* 0x000000109bd57210 */ /* 0x000fe40002ffe4d5 */
[-C--:B------:R-:W-:Y:S02]  /*51d0*/  IADD3 R210, P5, R206, R154.reuse, RZ ;  /* 0x0000009aced27210 */ /* 0x080fe40007fbe0ff */
[----:B------:R-:W-:Y:S01]  /*51e0*/  ISETP.GT.AND P4, PT, R11, 0x61, P2 ;  /* 0x000000610b00780c */ /* 0x000fe20001784270 */
[----:B0-----:R-:W-:Y:S01]  /*51f0*/  IMAD.WIDE.U32 R134, R9, R154, R212 ;  /* 0x0000009a09867225 */ /* 0x001fe200078e00d4 */
[----:B------:R-:W-:-:S03]  /*5200*/  IADD3.X R211, R155, R16, R207, P5, !PT ;  /* 0x000000109bd37210 */ /* 0x000fc60002ffe4cf */
[----:B-----5:R-:W-:Y:S01]  /*5210*/  FMUL R207, R19, R14 ;  /* 0x0000000e13cf7220 */ /* 0x020fe20000400000 */
[----:B------:R-:W-:-:S03]  /*5220*/  IADD3 R134, P5, R156, R134, RZ ;  /* 0x000000869c867210 */ /* 0x000fc60007fbe0ff */
[----:B------:R-:W-:Y:S01]  /*5230*/  FFMA R215, R136, R15, R207 ;  /* 0x0000000f88d77223 */ /* 0x000fe200000000cf */
[----:B------:R-:W-:Y:S02]  /*5240*/  IADD3 R136, P6, R216, R152, RZ ;  /* 0x00000098d8887210 */ /* 0x000fe40007fde0ff */
[----:B------:R-:W-:Y:S02]  /*5250*/  IADD3.X R135, R157, R7, R135, P5, !PT ;  /* 0x000000079d877210 */ /* 0x000fe40002ffe487 */
[----:B------:R-:W-:Y:S01]  /*5260*/  IADD3 R208, P5, R18, R204, RZ ;  /* 0x000000cc12d07210 */ /* 0x000fe20007fbe0ff */
[----:B------:R-:W-:-:S04]  /*5270*/  IMAD.X R207, R217, 0x1, R23, P6 ;  /* 0x00000001d9cf7824 */ /* 0x000fc800030e0617 */
[----:B------:R-:W-:Y:S01]  /*5280*/  IMAD.X R209, R17, 0x1, R205, P5 ;  /* 0x0000000111d17824 */ /* 0x000fe200028e06cd */
[----:B------:R-:W-:-:S04]  /*5290*/  LEA R206, P5, R136, UR10, 0x2 ;  /* 0x0000000a88ce7c11 */ /* 0x000fc8000f8a10ff */
[----:B------:R0:W-:Y:S01]  /*52a0*/  @P1 STG.E desc[UR16][R208.64], R215 ;  /* 0x000000d7d0001986 */ /* 0x0001e2000c101910 */
[----:B------:R-:W-:Y:S01]  /*52b0*/  LEA.HI.X R207, R136, UR11, R207, 0x2, P5 ;  /* 0x0000000b88cf7c11 */ /* 0x000fe2000a8f14cf */
[----:B------:R-:W-:Y:S07]  /*52c0*/  @!P4 BRA `(.L_x_116) ;  /* 0x000000000004c947 */ /* 0x000fee0003800000 */
[----:B------:R0:W5:Y:S02]  /*52d0*/  LDG.E.LTC128B R19, desc[UR16][R206.64] ;  /* 0x00000010ce137981 */ /* 0x000164000c1e1920 */
.L_x_116:
[----:B------:R-:W-:Y:S05]  /*52e0*/  BSYNC B1 ;  /* 0x0000000000017941 */ /* 0x000fea0003800000 */
.L_x_115:
[----:B0-----:R-:W-:-:S04]  /*52f0*/  IMAD.WIDE.U32 R206, R9, R154, R210 ;  /* 0x0000009a09ce7225 */ /* 0x001fc800078e00d2 */
[----:B-----5:R-:W-:Y:S01]  /*5300*/  FMUL R136, R19, R14 ;  /* 0x0000000e13887220 */ /* 0x020fe20000400000 */
[----:B------:R-:W-:Y:S01]  /*5310*/  BSSY B1, `(.L_x_117) ;  /* 0x0000012000017945 */ /* 0x000fe20003800000 */
[----:B------:R-:W-:Y:S01]  /*5320*/  IMAD.WIDE.U32 R134, R5, UR8, R134 ;  /* 0x0000000805867c25 */ /* 0x000fe2000f8e0086 */
[----:B------:R-:W-:-:S03]  /*5330*/  IADD3 R214, P1, R156, R206, RZ ;  /* 0x000000ce9cd67210 */ /* 0x000fc60007f3e0ff */
[----:B------:R-:W-:Y:S01]  /*5340*/  FFMA R219, R137, R15, R136 ;  /* 0x0000000f89db7223 */ /* 0x000fe20000000088 */
[----:B------:R-:W-:Y:S01]  /*5350*/  IMAD.IADD R135, R8, 0x1, R135 ;  /* 0x0000000108877824 */ /* 0x000fe200078e0287 */
[----:B------:R-:W-:Y:S02]  /*5360*/  IADD3.X R215, R157, R7, R207, P1, !PT ;  /* 0x000000079dd77210 */ /* 0x000fe40000ffe4cf */
        /* <DEDUP_REMOVED lines=12> */
.L_x_118:
[----:B------:R-:W-:Y:S05]  /*5430*/  BSYNC B1 ;  /* 0x0000000000017941 */ /* 0x000fea0003800000 */
.L_x_117:
[----:B-----5:R-:W-:Y:S01]  /*5440*/  FMUL R215, R19, R14 ;  /* 0x0000000e13d77220 */ /* 0x020fe20000400000 */
[----:B------:R-:W-:Y:S01]  /*5450*/  ISETP.GT.AND P4, PT, R11, 0x61, P0 ;  /* 0x000000610b00780c */ /* 0x000fe20000784270 */
[----:B------:R-:W-:Y:S02]  /*5460*/  BSSY B1, `(.L_x_119) ;  /* 0x0000005000017945 */ /* 0x000fe40003800000 */
[----:B------:R-:W-:-:S05]  /*5470*/  FFMA R215, R138, R15, R215 ;  /* 0x0000000f8ad77223 */ /* 0x000fca00000000d7 */
[----:B------:R0:W-:Y:S05]  /*5480*/  @P1 STG.E desc[UR16][R208.64+0x20], R215 ;  /* 0x000020d7d0001986 */ /* 0x0001ea000c101910 */
[----:B------:R-:W-:Y:S05]  /*5490*/  @!P4 BRA `(.L_x_120) ;  /* 0x000000000004c947 */ /* 0x000fea0003800000 */
[----:B------:R0:W5:Y:S02]  /*54a0*/  LDG.E.LTC128B R19, desc[UR16][R136.64+0x20] ;  /* 0x0000201088137981 */ /* 0x000164000c1e1920 */
.L_x_120:
[----:B------:R-:W-:Y:S05]  /*54b0*/  BSYNC B1 ;  /* 0x0000000000017941 */ /* 0x000fea0003800000 */
.L_x_119:
        /* <DEDUP_REMOVED lines=13> */
.L_x_122:
[----:B------:R-:W-:Y:S05]  /*5590*/  BSYNC B1 ;  /* 0x0000000000017941 */ /* 0x000fea0003800000 */
.L_x_121:
[----:B------:R-:W-:-:S04]  /*55a0*/  IMAD.WIDE.U32 R212, R154, 0x7, R212 ;  /* 0x000000079ad47825 */ /* 0x000fc800078e00d4 */
[----:B-----5:R-:W-:Y:S01]  /*55b0*/  FMUL R139, R19, R14 ;  /* 0x0000000e138b7220 */ /* 0x020fe20000400000 */
[-C--:B------:R-:W-:Y:S01]  /*55c0*/  IADD3 R216, P4, R216, R154.reuse, RZ ;  /* 0x0000009ad8d87210 */ /* 0x080fe20007f9e0ff */
[----:B------:R-:W-:Y:S01]  /*55d0*/  BSSY B1, `(.L_x_123) ;  /* 0x0000015000017945 */ /* 0x000fe20003800000 */
[----:B------:R-:W-:Y:S01]  /*55e0*/  IMAD.WIDE.U32 R210, R154, 0x7, R210 ;  /* 0x000000079ad27825 */ /* 0x000fe200078e00d2 */
[----:B------:R-:W-:-:S03]  /*55f0*/  IADD3 R220, P5, R212, R154, RZ ;  /* 0x0000009ad4dc7210 */ /* 0x000fc60007fbe0ff */
[----:B------:R-:W-:Y:S01]  /*5600*/  FFMA R219, R140, R15, R139 ;  /* 0x0000000f8cdb7223 */ /* 0x000fe2000000008b */
[----:B------:R-:W-:Y:S01]  /*5610*/  IADD3 R139, P6, R216, R152, RZ ;  /* 0x00000098d88b7210 */ /* 0x000fe20007fde0ff */
[----:B------:R-:W-:Y:S01]  /*5620*/  IMAD.X R217, R138, 0x1, R155, P4 ;  /* 0x000000018ad97824 */ /* 0x000fe200020e069b */
[----:B------:R-:W-:Y:S02]  /*5630*/  IADD3.X R221, R155, R16, R213, P5, !PT ;  /* 0x000000109bdd7210 */ /* 0x000fe40002ffe4d5 */
[----:B------:R-:W-:Y:S01]  /*5640*/  IADD3 R212, P5, R210, R154, RZ ;  /* 0x0000009ad2d47210 */ /* 0x000fe20007fbe0ff */
[----:B------:R-:W-:Y:S01]  /*5650*/  IMAD.X R140, R217, 0x1, R23, P6 ;  /* 0x00000001d98c7824 */ /* 0x000fe200030e0617 */
[----:B------:R-:W-:Y:S02]  /*5660*/  ISETP.GT.AND P4, PT, R11, 0x69, P2 ;  /* 0x000000690b00780c */ /* 0x000fe40001784270 */
[----:B------:R-:W-:Y:S01]  /*5670*/  IADD3.X R213, R155, R16, R211, P5, !PT ;  /* 0x000000109bd57210 */ /* 0x000fe20002ffe4d3 */
[----:B------:R-:W-:-:S03]  /*5680*/  IMAD.WIDE.U32 R210, R9, R154, R220 ;  /* 0x0000009a09d27225 */ /* 0x000fc600078e00dc */
[----:B0-----:R-:W-:-:S04]  /*5690*/  IADD3 R214, P5, R156, R210, RZ ;  /* 0x000000d29cd67210 */ /* 0x001fc80007fbe0ff */
[----:B------:R-:W-:Y:S02]  /*56a0*/  IADD3.X R215, R157, R7, R211, P5, !PT ;  /* 0x000000079dd77210 */ /* 0x000fe40002ffe4d3 */
[----:B------:R-:W-:-:S05]  /*56b0*/  IADD3 R210, P5, R18, R208, RZ ;  /* 0x000000d012d27210 */ /* 0x000fca0007fbe0ff */
[----:B------:R-:W-:Y:S01]  /*56c0*/  IMAD.X R211, R17, 0x1, R209, P5 ;  /* 0x0000000111d37824 */ /* 0x000fe200028e06d1 */
[----:B------:R-:W-:-:S04]  /*56d0*/  LEA R138, P5, R139, UR10, 0x2 ;  /* 0x0000000a8b8a7c11 */ /* 0x000fc8000f8a10ff */
[----:B------:R0:W-:Y:S01]  /*56e0*/  @P1 STG.E desc[UR16][R210.64], R219 ;  /* 0x000000dbd2001986 */ /* 0x0001e2000c101910 */
[----:B------:R-:W-:Y:S01]  /*56f0*/  LEA.HI.X R139, R139, UR11, R140, 0x2, P5 ;  /* 0x0000000b8b8b7c11 */ /* 0x000fe2000a8f148c */
[----:B------:R-:W-:Y:S07]  /*5700*/  @!P4 BRA `(.L_x_124) ;  /* 0x000000000004c947 */ /* 0x000fee0003800000 */
[----:B------:R0:W5:Y:S02]  /*5710*/  LDG.E.LTC128B R19, desc[UR16][R138.64] ;  /* 0x000000108a137981 */ /* 0x000164000c1e1920 */
.L_x_124:
[----:B------:R-:W-:Y:S05]  /*5720*/  BSYNC B1 ;  /* 0x0000000000017941 */ /* 0x000fea0003800000 */
.L_x_123:
[----:B0-----:R-:W-:Y:S01]  /*5730*/  IMAD.WIDE.U32 R138, R9, R154, R212 ;  /* 0x0000009a098a7225 */ /* 0x001fe200078e00d4 */
[----:B------:R-:W-:Y:S01]  /*5740*/  IADD3 R140, P5, R18, R134, RZ ;  /* 0x00000086128c7210 */ /* 0x000fe20007fbe0ff */
[----:B------:R-:W-:Y:S02]  /*5750*/  BSSY B1, `(.L_x_125) ;  /* 0x0000012000017945 */ /* 0x000fe40003800000 */
[----:B------:R-:W-:Y:S01]  /*5760*/  IMAD.WIDE.U32 R214, R5, UR8, R214 ;  /* 0x0000000805d67c25 */ /* 0x000fe2000f8e00d6 */
[----:B------:R-:W-:-:S04]  /*5770*/  IADD3 R218, P1, R156, R138, RZ ;  /* 0x0000008a9cda7210 */ /* 0x000fc80007f3e0ff */
[----:B------:R-:W-:Y:S01]  /*5780*/  IADD3.X R219, R157, R7, R139, P1, !PT ;  /* 0x000000079ddb7210 */ /* 0x000fe20000ffe48b */
[----:B------:R-:W-:Y:S01]  /*5790*/  IMAD.IADD R139, R8, 0x1, R215 ;  /* 0x00000001088b7824 */ /* 0x000fe200078e02d7 */
[----:B------:R-:W-:Y:S01]  /*57a0*/  LEA R138, P1, R214, UR10, 0x2 ;  /* 0x0000000ad68a7c11 */ /* 0x000fe2000f8210ff */
[----:B------:R-:W-:-:S03]  /*57b0*/  IMAD.WIDE.U32 R218, R5, UR8, R218 ;  /* 0x0000000805da7c25 */ /* 0x000fc6000f8e00da */
[----:B------:R-:W-:Y:S01]  /*57c0*/  LEA.HI.X R139, R214, UR11, R139, 0x2, P1 ;  /* 0x0000000bd68b7c11 */ /* 0x000fe200088f148b */
[----:B-----5:R-:W-:Y:S01]  /*57d0*/  FMUL R214, R19, R14 ;  /* 0x0000000e13d67220 */ /* 0x020fe20000400000 */
[----:B------:R-:W-:Y:S01]  /*57e0*/  ISETP.GT.AND P1, PT, R11, 0x68, P0 ;  /* 0x000000680b00780c */ /* 0x000fe20000724270 */
[----:B------:R-:W-:Y:S02]  /*57f0*/  IMAD.IADD R215, R8, 0x1, R219 ;  /* 0x0000000108d77824 */ /* 0x000fe400078e02db */
[----:B------:R-:W-:Y:S01]  /*5800*/  FFMA R223, R141, R15, R214 ;  /* 0x0000000f8ddf7223 */ /* 0x000fe200000000d6 */
[----:B------:R-:W-:Y:S01]  /*5810*/  IMAD.X R141, R17, 0x1, R135, P5 ;  /* 0x00000001118d7824 */ /* 0x000fe200028e0687 */
[----:B------:R-:W-:-:S04]  /*5820*/  LEA R214, P5, R218, UR10, 0x2 ;  /* 0x0000000adad67c11 */ /* 0x000fc8000f8a10ff */
[----:B------:R0:W-:Y:S01]  /*5830*/  @P4 STG.E desc[UR16][R140.64], R223 ;  /* 0x000000df8c004986 */ /* 0x0001e2000c101910 */
[----:B------:R-:W-:-:S03]  /*5840*/  LEA.HI.X R215, R218, UR11, R215, 0x2, P5 ;  /* 0x0000000bdad77c11 */ /* 0x000fc6000a8f14d7 */
[----:B------:R-:W-:Y:S05]  /*5850*/  @!P1 BRA `(.L_x_126) ;  /* 0x0000000000049947 */ /* 0x000fea0003800000 */
[----:B------:R0:W5:Y:S02]  /*5860*/  LDG.E.LTC128B R19, desc[UR16][R138.64+0x20] ;  /* 0x000020108a137981 */ /* 0x000164000c1e1920 */
.L_x_126:
[----:B------:R-:W-:Y:S05]  /*5870*/  BSYNC B1 ;  /* 0x0000000000017941 */ /* 0x000fea0003800000 */
.L_x_125:
[----:B-----5:R-:W-:Y:S01]  /*5880*/  FMUL R219, R19, R14 ;  /* 0x0000000e13db7220 */ /* 0x020fe20000400000 */
[----:B------:R-:W-:Y:S01]  /*5890*/  ISETP.GT.AND P4, PT, R11, 0x69, P0 ;  /* 0x000000690b00780c */ /* 0x000fe20000784270 */
[----:B------:R-:W-:Y:S02]  /*58a0*/  BSSY B1, `(.L_x_127) ;  /* 0x0000005000017945 */ /* 0x000fe40003800000 */
[----:B------:R-:W-:-:S05]  /*58b0*/  FFMA R219, R142, R15, R219 ;  /* 0x0000000f8edb7223 */ /* 0x000fca00000000db */
[----:B------:R0:W-:Y:S05]  /*58c0*/  @P1 STG.E desc[UR16][R210.64+0x20], R219 ;  /* 0x000020dbd2001986 */ /* 0x0001ea000c101910 */
[----:B------:R-:W-:Y:S05]  /*58d0*/  @!P4 BRA `(.L_x_128) ;  /* 0x000000000004c947 */ /* 0x000fea0003800000 */
[----:B------:R0:W5:Y:S02]  /*58e0*/  LDG.E.LTC128B R19, desc[UR16][R214.64+0x20] ;  /* 0x00002010d6137981 */ /* 0x000164000c1e1920 */
.L_x_128:
[----:B------:R-:W-:Y:S05]  /*58f0*/  BSYNC B1 ;  /* 0x0000000000017941 */ /* 0x000fea0003800000 */
.L_x_127:
[----:B------:R-:W-:-:S04]  /*5900*/  IMAD.WIDE.U32 R220, R154, 0x7, R220 ;  /* 0x000000079adc7825 */ /* 0x000fc800078e00dc */
[----:B-----5:R-:W-:Y:S01]  /*5910*/  FMUL R142, R19, R14 ;  /* 0x0000000e138e7220 */ /* 0x020fe20000400000 */
[----:B------:R-:W-:Y:S01]  /*5920*/  BSSY B1, `(.L_x_129) ;  /* 0x000000e000017945 */ /* 0x000fe20003800000 */
[----:B------:R-:W-:Y:S01]  /*5930*/  IMAD.WIDE.U32 R216, R154, 0x7, R216 ;  /* 0x000000079ad87825 */ /* 0x000fe200078e00d8 */
[----:B------:R-:W-:-:S03]  /*5940*/  IADD3 R220, P1, R220, R154, RZ ;  /* 0x0000009adcdc7210 */ /* 0x000fc60007f3e0ff */
[----:B0-----:R-:W-:Y:S01]  /*5950*/  FFMA R223, R143, R15, R142 ;  /* 0x0000000f8fdf7223 */ /* 0x001fe2000000008e */
[----:B------:R-:W-:Y:S01]  /*5960*/  IMAD.IADD R219, R16, 0x1, R217 ;  /* 0x0000000110db7824 */ /* 0x000fe200078e02d9 */
[----:B------:R-:W-:Y:S02]  /*5970*/  IADD3.X R221, R155, R16, R221, P1, !PT ;  /* 0x000000109bdd7210 */ /* 0x000fe40000ffe4dd */
[----:B------:R-:W-:Y:S01]  /*5980*/  ISETP.GT.AND P1, PT, R11, 0x70, P2 ;  /* 0x000000700b00780c */ /* 0x000fe20001724270 */
[----:B------:R0:W-:Y:S01]  /*5990*/  @P4 STG.E desc[UR16][R140.64+0x20], R223 ;  /* 0x000020df8c004986 */ /* 0x0001e2000c101910 */
[----:B------:R-:W-:-:S05]  /*59a0*/  IADD3 R143, P4, R152, R216, RZ ;  /* 0x000000d8988f7210 */ /* 0x000fca0007f9e0ff */
[----:B------:R-:W-:Y:S01]  /*59b0*/  IMAD.X R218, R219, 0x1, R23, P4 ;  /* 0x00000001dbda7824 */ /* 0x000fe200020e0617 */
[----:B------:R-:W-:-:S04]  /*59c0*/  LEA R142, P4, R143, UR10, 0x2 ;  /* 0x0000000a8f8e7c11 */ /* 0x000fc8000f8810ff */
[----:B------:R-:W-:Y:S01]  /*59d0*/  LEA.HI.X R143, R143, UR11, R218, 0x2, P4 ;  /* 0x0000000b8f8f7c11 */ /* 0x000fe2000a0f14da */
[----:B0-----:R-:W-:Y:S08]  /*59e0*/  @!P1 BRA `(.L_x_130) ;  /* 0x0000000000049947 */ /* 0x001ff00003800000 */
[----:B------:R0:W5:Y:S02]  /*59f0*/  LDG.E.LTC128B R19, desc[UR16][R142.64] ;  /* 0x000000108e137981 */ /* 0x000164000c1e1920 */
.L_x_130:
[----:B------:R-:W-:Y:S05]  /*5a00*/  BSYNC B1 ;  /* 0x0000000000017941 */ /* 0x000fea0003800000 */
.L_x_129:
[-C--:B0-----:R-:W-:Y:S01]  /*5a10*/  IMAD.WIDE.U32 R142, R9, R154.reuse, R220 ;  /* 0x0000009a098e7225 */ /* 0x081fe200078e00dc */
[----:B------:R-:W-:Y:S01]  /*5a20*/  IADD3 R218, P5, R216, R154, RZ ;  /* 0x0000009ad8da7210 */ /* 0x000fe20007fbe0ff */
[----:B------:R-:W-:Y:S01]  /*5a30*/  BSSY B1, `(.L_x_131) ;  /* 0x0000010000017945 */ /* 0x000fe20003800000 */
[----:B------:R-:W-:-:S03]  /*5a40*/  IADD3 R222, P4, R156, R142, RZ ;  /* 0x0000008e9cde7210 */ /* 0x000fc60007f9e0ff */
[----:B------:R-:W-:Y:S01]  /*5a50*/  IMAD.X R219, R219, 0x1, R155, P5 ;  /* 0x00000001dbdb7824 */ /* 0x000fe200028e069b */
[----:B------:R-:W-:Y:S01]  /*5a60*/  IADD3.X R223, R157, R7, R143, P4, !PT ;  /* 0x000000079ddf7210 */ /* 0x000fe200027fe48f */
[----:B-----5:R-:W-:Y:S01]  /*5a70*/  FMUL R143, R19, R14 ;  /* 0x0000000e138f7220 */ /* 0x020fe20000400000 */
[----:B------:R-:W-:-:S03]  /*5a80*/  IADD3 R216, P4, R18, R210, RZ ;  /* 0x000000d212d87210 */ /* 0x000fc60007f9e0ff */
[----:B------:R-:W-:Y:S01]  /*5a90*/  FFMA R225, R144, R15, R143 ;  /* 0x0000000f90e17223 */ /* 0x000fe2000000008f */
[----:B------:R-:W-:Y:S01]  /*5aa0*/  IADD3 R143, P5, R218, R152, RZ ;  /* 0x00000098da8f7210 */ /* 0x000fe20007fbe0ff */
[----:B------:R-:W-:Y:S01]  /*5ab0*/  IMAD.X R217, R17, 0x1, R211, P4 ;  /* 0x0000000111d97824 */ /* 0x000fe200020e06d3 */
[----:B------:R-:W-:-:S03]  /*5ac0*/  ISETP.GT.AND P4, PT, R11, 0x71, P2 ;  /* 0x000000710b00780c */ /* 0x000fc60001784270 */
[----:B------:R-:W-:Y:S01]  /*5ad0*/  IMAD.X R144, R219, 0x1, R23, P5 ;  /* 0x00000001db907824 */ /* 0x000fe200028e0617 */
[----:B------:R0:W-:Y:S01]  /*5ae0*/  @P1 STG.E desc[UR16][R216.64], R225 ;  /* 0x000000e1d8001986 */ /* 0x0001e2000c101910 */
[----:B------:R-:W-:-:S04]  /*5af0*/  LEA R142, P5, R143, UR10, 0x2 ;  /* 0x0000000a8f8e7c11 */ /* 0x000fc8000f8a10ff */
[----:B------:R-:W-:-:S04]  /*5b00*/  LEA.HI.X R143, R143, UR11, R144, 0x2, P5 ;  /* 0x0000000b8f8f7c11 */ /* 0x000fc8000a8f1490 */
[----:B------:R-:W-:Y:S05]  /*5b10*/  @!P4 BRA `(.L_x_132) ;  /* 0x000000000004c947 */ /* 0x000fea0003800000 */
[----:B------:R0:W5:Y:S02]  /*5b20*/  LDG.E.LTC128B R19, desc[UR16][R142.64] ;  /* 0x000000108e137981 */ /* 0x000164000c1e1920 */
.L_x_132:
[----:B------:R-:W-:Y:S05]  /*5b30*/  BSYNC B1 ;  /* 0x0000000000017941 */ /* 0x000fea0003800000 */
.L_x_131:
[----:B------:R-:W-:Y:S01]  /*5b40*/  IMAD.WIDE.U32 R222, R5, UR8, R222 ;  /* 0x0000000805de7c25 */ /* 0x000fe2000f8e00de */
[----:B------:R-:W-:Y:S01]  /*5b50*/  ISETP.GT.AND P5, PT, R11, 0x70, P0 ;  /* 0x000000700b00780c */ /* 0x000fe200007a4270 */
[----:B------:R-:W-:Y:S02]  /*5b60*/  BSSY B1, `(.L_x_133) ;  /* 0x000000c000017945 */ /* 0x000fe40003800000 */
[----:B0-----:R-:W-:Y:S01]  /*5b70*/  IMAD.IADD R143, R8, 0x1, R223 ;  /* 0x00000001088f7824 */ /* 0x001fe200078e02df */
[----:B------:R-:W-:Y:S01]  /*5b80*/  LEA R142, P1, R222, UR10, 0x2 ;  /* 0x0000000ade8e7c11 */ /* 0x000fe2000f8210ff */
[----:B------:R-:W-:-:S03]  /*5b90*/  IMAD.WIDE.U32 R212, R154, 0x7, R212 ;  /* 0x000000079ad47825 */ /* 0x000fc600078e00d4 */
[----:B------:R-:W-:Y:S01]  /*5ba0*/  LEA.HI.X R143, R222, UR11, R143, 0x2, P1 ;  /* 0x0000000bde8f7c11 */ /* 0x000fe200088f148f */
[----:B-----5:R-:W-:Y:S01]  /*5bb0*/  FMUL R222, R19, R14 ;  /* 0x0000000e13de7220 */ /* 0x020fe20000400000 */
[----:B------:R-:W-:-:S03]  /*5bc0*/  IADD3 R144, P1, R18, R140, RZ ;  /* 0x0000008c12907210 */ /* 0x000fc60007f3e0ff */
[----:B------:R-:W-:Y:S02]  /*5bd0*/  FFMA R223, R145, R15, R222 ;  /* 0x0000000f91df7223 */ /* 0x000fe400000000de */
[----:B------:R-:W-:-:S05]  /*5be0*/  IMAD.X R145, R17, 0x1, R141, P1 ;  /* 0x0000000111917824 */ /* 0x000fca00008e068d */
[----:B------:R0:W-:Y:S01]  /*5bf0*/  @P4 STG.E desc[UR16][R144.64], R223 ;  /* 0x000000df90004986 */ /* 0x0001e2000c101910 */
[----:B------:R-:W-:Y:S05]  /*5c00*/  @!P5 BRA `(.L_x_134) ;  /* 0x000000000004d947 */ /* 0x000fea0003800000 */
[----:B------:R0:W5:Y:S02]  /*5c10*/  LDG.E.LTC128B R19, desc[UR16][R142.64+0x20] ;  /* 0x000020108e137981 */ /* 0x000164000c1e1920 */
.L_x_134:
[----:B------:R-:W-:Y:S05]  /*5c20*/  BSYNC B1 ;  /* 0x0000000000017941 */ /* 0x000fea0003800000 */
.L_x_133:
[----:B------:R-:W-:Y:S01]  /*5c30*/  IADD3 R224, P1, R212, R154, RZ ;  /* 0x0000009ad4e07210 */ /* 0x000fe20007f3e0ff */
[----:B0----5:R-:W-:Y:S01]  /*5c40*/  FMUL R223, R19, R14 ;  /* 0x0000000e13df7220 */ /* 0x021fe20000400000 */
[----:B------:R-:W-:Y:S02]  /*5c50*/  BSSY B1, `(.L_x_135) ;  /* 0x000000e000017945 */ /* 0x000fe40003800000 */
[----:B------:R-:W-:Y:S01]  /*5c60*/  IADD3.X R225, R155, R16, R213, P1, !PT ;  /* 0x000000109be17210 */ /* 0x000fe20000ffe4d5 */
[----:B------:R-:W-:Y:S02]  /*5c70*/  FFMA R227, R146, R15, R223 ;  /* 0x0000000f92e37223 */ /* 0x000fe400000000df */
[----:B------:R-:W-:-:S03]  /*5c80*/  IMAD.WIDE.U32 R212, R9, R154, R224 ;  /* 0x0000009a09d47225 */ /* 0x000fc600078e00e0 */
[----:B------:R0:W-:Y:S01]  /*5c90*/  @P5 STG.E desc[UR16][R216.64+0x20], R227 ;  /* 0x000020e3d8005986 */ /* 0x0001e2000c101910 */
[----:B------:R-:W-:-:S04]  /*5ca0*/  IADD3 R222, P1, R156, R212, RZ ;  /* 0x000000d49cde7210 */ /* 0x000fc80007f3e0ff */
[----:B------:R-:W-:-:S03]  /*5cb0*/  IADD3.X R223, R157, R7, R213, P1, !PT ;  /* 0x000000079ddf7210 */ /* 0x000fc60000ffe4d5 */
[----:B------:R-:W-:-:S04]  /*5cc0*/  IMAD.WIDE.U32 R222, R5, UR8, R222 ;  /* 0x0000000805de7c25 */ /* 0x000fc8000f8e00de */
[----:B------:R-:W-:Y:S01]  /*5cd0*/  IMAD.IADD R213, R8, 0x1, R223 ;  /* 0x0000000108d57824 */ /* 0x000fe200078e02df */
[----:B------:R-:W-:-:S04]  /*5ce0*/  LEA R212, P1, R222, UR10, 0x2 ;  /* 0x0000000aded47c11 */ /* 0x000fc8000f8210ff */
[----:B------:R-:W-:Y:S02]  /*5cf0*/  LEA.HI.X R213, R222, UR11, R213, 0x2, P1 ;  /* 0x0000000bded57c11 */ /* 0x000fe400088f14d5 */
[----:B------:R-:W-:-:S13]  /*5d00*/  ISETP.GT.AND P1, PT, R11, 0x71, P0 ;  /* 0x000000710b00780c */ /* 0x000fda0000724270 */
[----:B0-----:R-:W-:Y:S05]  /*5d10*/  @!P1 BRA `(.L_x_136) ;  /* 0x0000000000049947 */ /* 0x001fea0003800000 */
[----:B------:R0:W5:Y:S02]  /*5d20*/  LDG.E.LTC128B R19, desc[UR16][R212.64+0x20] ;  /* 0x00002010d4137981 */ /* 0x000164000c1e1920 */
.L_x_136:
[----:B------:R-:W-:Y:S05]  /*5d30*/  BSYNC B1 ;  /* 0x0000000000017941 */ /* 0x000fea0003800000 */
.L_x_135:
[----:B-----5:R-:W-:Y:S01]  /*5d40*/  FMUL R22, R19, R14 ;  /* 0x0000000e13167220 */ /* 0x020fe20000400000 */
[C---:B------:R-:W-:Y:S01]  /*5d50*/  IMAD.WIDE.U32 R220, R154.reuse, 0x7, R220 ;  /* 0x000000079adc7825 */ /* 0x040fe200078e00dc */
[----:B------:R-:W-:Y:S03]  /*5d60*/  BSSY B1, `(.L_x_137) ;  /* 0x000001a000017945 */ /* 0x000fe60003800000 */
[----:B------:R-:W-:Y:S01]  /*5d70*/  FFMA R223, R147, R15, R22 ;  /* 0x0000000f93df7223 */ /* 0x000fe20000000016 */
[----:B------:R-:W-:Y:S01]  /*5d80*/  IMAD.WIDE.U32 R218, R154, 0x7, R218 ;  /* 0x000000079ada7825 */ /* 0x000fe200078e00da */
[----:B------:R-:W-:-:S03]  /*5d90*/  IADD3 R146, P6, R220, R154, RZ ;  /* 0x0000009adc927210 */ /* 0x000fc60007fde0ff */
[----:B------:R-:W-:Y:S01]  /*5da0*/  IMAD.WIDE.U32 R224, R154, 0x7, R224 ;  /* 0x000000079ae07825 */ /* 0x000fe200078e00e0 */
[----:B------:R0:W-:Y:S01]  /*5db0*/  @P1 STG.E desc[UR16][R144.64+0x20], R223 ;  /* 0x000020df90001986 */ /* 0x0001e2000c101910 */
[C---:B------:R-:W-:Y:S02]  /*5dc0*/  IADD3 R22, P1, R152.reuse, R218, RZ ;  /* 0x000000da98167210 */ /* 0x040fe40007f3e0ff */
[----:B------:R-:W-:Y:S01]  /*5dd0*/  IADD3 R152, P4, P5, R152, R154, R218 ;  /* 0x0000009a98987210 */ /* 0x000fe20007d9e0da */
[----:B------:R-:W-:Y:S01]  /*5de0*/  IMAD.IADD R153, R16, 0x1, R219 ;  /* 0x0000000110997824 */ /* 0x000fe200078e02db */
[----:B------:R-:W-:Y:S02]  /*5df0*/  IADD3.X R147, R155, R16, R221, P6, !PT ;  /* 0x000000109b937210 */ /* 0x000fe400037fe4dd */
[-C--:B------:R-:W-:Y:S01]  /*5e00*/  IADD3 R218, P6, R224, R154.reuse, RZ ;  /* 0x0000009ae0da7210 */ /* 0x080fe20007fde0ff */
[----:B------:R-:W-:-:S03]  /*5e10*/  IMAD.WIDE.U32 R146, R9, R154, R146 ;  /* 0x0000009a09927225 */ /* 0x000fc600078e0092 */
[----:B------:R-:W-:Y:S02]  /*5e20*/  IADD3.X R219, R155, R16, R225, P6, !PT ;  /* 0x000000109bdb7210 */ /* 0x000fe400037fe4e1 */
[----:B------:R-:W-:Y:S01]  /*5e30*/  IADD3 R146, P6, R156, R146, RZ ;  /* 0x000000929c927210 */ /* 0x000fe20007fde0ff */
[----:B------:R-:W-:-:S03]  /*5e40*/  IMAD.WIDE.U32 R218, R9, R154, R218 ;  /* 0x0000009a09da7225 */ /* 0x000fc600078e00da */
[----:B------:R-:W-:Y:S02]  /*5e50*/  IADD3.X R147, R157, R7, R147, P6, !PT ;  /* 0x000000079d937210 */ /* 0x000fe400037fe493 */
[----:B------:R-:W-:-:S04]  /*5e60*/  IADD3 R156, P6, R156, R218, RZ ;  /* 0x000000da9c9c7210 */ /* 0x000fc80007fde0ff */
[----:B------:R-:W-:Y:S01]  /*5e70*/  IADD3.X R157, R157, R7, R219, P6, !PT ;  /* 0x000000079d9d7210 */ /* 0x000fe200037fe4db */
[----:B------:R-:W-:Y:S01]  /*5e80*/  IMAD.MOV.U32 R7, RZ, RZ, R19 ;  /* 0x000000ffff077224 */ /* 0x000fe200078e0013 */
[----:B------:R-:W-:Y:S01]  /*5e90*/  IADD3.X R219, R23, R155, R153, P4, P5 ;  /* 0x0000009b17db7210 */ /* 0x000fe200027ea499 */
[----:B------:R-:W-:Y:S01]  /*5ea0*/  IMAD.X R23, R153, 0x1, R23, P1 ;  /* 0x0000000199177824 */ /* 0x000fe200008e0617 */
[----:B------:R-:W-:Y:S02]  /*5eb0*/  ISETP.GT.AND P5, PT, R11, 0x78, P2 ;  /* 0x000000780b00780c */ /* 0x000fe400017a4270 */
[----:B------:R-:W-:-:S04]  /*5ec0*/  LEA R154, P1, R22, UR10, 0x2 ;  /* 0x0000000a169a7c11 */ /* 0x000fc8000f8210ff */
[----:B------:R-:W-:-:S07]  /*5ed0*/  LEA.HI.X R155, R22, UR11, R23, 0x2, P1 ;  /* 0x0000000b169b7c11 */ /* 0x000fce00088f1417 */
[----:B0-----:R-:W-:Y:S05]  /*5ee0*/  @!P5 BRA `(.L_x_138) ;  /* 0x000000000004d947 */ /* 0x001fea0003800000 */
[----:B------:R0:W5:Y:S02]  /*5ef0*/  LDG.E.LTC128B R7, desc[UR16][R154.64] ;  /* 0x000000109a077981 */ /* 0x000164000c1e1920 */
.L_x_138:
[----:B------:R-:W-:Y:S05]  /*5f00*/  BSYNC B1 ;  /* 0x0000000000017941 */ /* 0x000fea0003800000 */
.L_x_137:
[C---:B------:R-:W-:Y:S01]  /*5f10*/  IADD3 R16, P4, R18.reuse, R144, RZ ;  /* 0x0000009012107210 */ /* 0x040fe20007f9e0ff */
[----:B-----5:R-:W-:Y:S01]  /*5f20*/  FMUL R9, R7, R14 ;  /* 0x0000000e07097220 */ /* 0x020fe20000400000 */
[----:B------:R-:W-:Y:S01]  /*5f30*/  IADD3 R18, P1, R18, R216, RZ ;  /* 0x000000d812127210 */ /* 0x000fe20007f3e0ff */
[----:B------:R-:W-:Y:S01]  /*5f40*/  BSSY B1, `(.L_x_139) ;  /* 0x000000b000017945 */ /* 0x000fe20003800000 */
[----:B------:R-:W-:Y:S01]  /*5f50*/  ISETP.GT.AND P2, PT, R11, 0x79, P2 ;  /* 0x000000790b00780c */ /* 0x000fe20001744270 */
[----:B------:R-:W-:Y:S01]  /*5f60*/  FFMA R9, R148, R15, R9 ;  /* 0x0000000f94097223 */ /* 0x000fe20000000009 */
[----:B------:R-:W-:-:S04]  /*5f70*/  IMAD.WIDE.U32 R146, R5, UR8, R146 ;  /* 0x0000000805927c25 */ /* 0x000fc8000f8e0092 */
[C---:B------:R-:W-:Y:S01]  /*5f80*/  IMAD.X R19, R17.reuse, 0x1, R217, P1 ;  /* 0x0000000111137824 */ /* 0x040fe200008e06d9 */
[----:B------:R-:W-:Y:S01]  /*5f90*/  LEA R22, P1, R152, UR10, 0x2 ;  /* 0x0000000a98167c11 */ /* 0x000fe2000f8210ff */
[----:B------:R-:W-:-:S03]  /*5fa0*/  IMAD.X R17, R17, 0x1, R145, P4 ;  /* 0x0000000111117824 */ /* 0x000fc600020e0691 */
[----:B------:R0:W-:Y:S01]  /*5fb0*/  @P5 STG.E desc[UR16][R18.64], R9 ;  /* 0x0000000912005986 */ /* 0x0001e2000c101910 */
[----:B------:R-:W-:Y:S01]  /*5fc0*/  LEA.HI.X R23, R152, UR11, R219, 0x2, P1 ;  /* 0x0000000b98177c11 */ /* 0x000fe200088f14db */
[----:B------:R-:W-:Y:S07]  /*5fd0*/  @!P2 BRA `(.L_x_140) ;  /* 0x000000000004a947 */ /* 0x000fee0003800000 */
[----:B------:R0:W5:Y:S02]  /*5fe0*/  LDG.E.LTC128B R7, desc[UR16][R22.64] ;  /* 0x0000001016077981 */ /* 0x000164000c1e1920 */
.L_x_140:
[----:B------:R-:W-:Y:S05]  /*5ff0*/  BSYNC B1 ;  /* 0x0000000000017941 */ /* 0x000fea0003800000 */
.L_x_139:
[----:B-----5:R-:W-:Y:S01]  /*6000*/  FMUL R148, R7, R14 ;  /* 0x0000000e07947220 */ /* 0x020fe20000400000 */
[----:B------:R-:W-:Y:S01]  /*6010*/  ISETP.GT.AND P4, PT, R11, 0x78, P0 ;  /* 0x000000780b00780c */ /* 0x000fe20000784270 */
[----:B0-----:R-:W-:Y:S01]  /*6020*/  IMAD.IADD R9, R8, 0x1, R147 ;  /* 0x0000000108097824 */ /* 0x001fe200078e0293 */
[C---:B------:R-:W-:Y:S01]  /*6030*/  LEA R22, P1, R146.reuse, UR10, 0x2 ;  /* 0x0000000a92167c11 */ /* 0x040fe2000f8210ff */
[----:B------:R-:W-:Y:S01]  /*6040*/  FFMA R149, R149, R15, R148 ;  /* 0x0000000f95957223 */ /* 0x000fe20000000094 */
[----:B------:R-:W-:Y:S01]  /*6050*/  BSSY B1, `(.L_x_141) ;  /* 0x0000006000017945 */ /* 0x000fe20003800000 */
[----:B------:R-:W-:Y:S01]  /*6060*/  IMAD.WIDE.U32 R156, R5, UR8, R156 ;  /* 0x00000008059c7c25 */ /* 0x000fe2000f8e009c */
[----:B------:R-:W-:Y:S02]  /*6070*/  LEA.HI.X R23, R146, UR11, R9, 0x2, P1 ;  /* 0x0000000b92177c11 */ /* 0x000fe400088f1409 */
[----:B------:R0:W-:Y:S05]  /*6080*/  @P2 STG.E desc[UR16][R16.64], R149 ;  /* 0x0000009510002986 */ /* 0x0001ea000c101910 */
[----:B------:R-:W-:Y:S05]  /*6090*/  @!P4 BRA `(.L_x_142) ;  /* 0x000000000004c947 */ /* 0x000fea0003800000 */
[----:B------:R0:W5:Y:S02]  /*60a0*/  LDG.E.LTC128B R7, desc[UR16][R22.64+0x20] ;  /* 0x0000201016077981 */ /* 0x000164000c1e1920 */
.L_x_142:
[----:B------:R-:W-:Y:S05]  /*60b0*/  BSYNC B1 ;  /* 0x0000000000017941 */ /* 0x000fea0003800000 */
.L_x_141:
[----:B-----5:R-:W-:Y:S01]  /*60c0*/  FMUL R5, R7, R14 ;  /* 0x0000000e07057220 */ /* 0x020fe20000400000 */
[----:B------:R-:W-:Y:S01]  /*60d0*/  ISETP.GT.AND P1, PT, R11, 0x79, P0 ;  /* 0x000000790b00780c */ /* 0x000fe20000724270 */
[----:B------:R-:W-:Y:S01]  /*60e0*/  IMAD.IADD R9, R8, 0x1, R157 ;  /* 0x0000000108097824 */ /* 0x000fe200078e029d */
[----:B------:R-:W-:Y:S01]  /*60f0*/  LEA R8, P2, R156, UR10, 0x2 ;  /* 0x0000000a9c087c11 */ /* 0x000fe2000f8410ff */
[----:B------:R-:W-:Y:S01]  /*6100*/  FFMA R5, R150, R15, R5 ;  /* 0x0000000f96057223 */ /* 0x000fe20000000005 */
[----:B------:R-:W-:Y:S01]  /*6110*/  BSSY B1, `(.L_x_143) ;  /* 0x0000006000017945 */ /* 0x000fe20003800000 */
[----:B------:R-:W-:Y:S02]  /*6120*/  ISETP.GT.AND P0, PT, R12, 0x80, PT ;  /* 0x000000800c00780c */ /* 0x000fe40003f04270 */
[----:B------:R-:W-:Y:S01]  /*6130*/  LEA.HI.X R9, R156, UR11, R9, 0x2, P2 ;  /* 0x0000000b9c097c11 */ /* 0x000fe200090f1409 */
[----:B------:R0:W-:Y:S05]  /*6140*/  @P4 STG.E desc[UR16][R18.64+0x20], R5 ;  /* 0x0000200512004986 */ /* 0x0001ea000c101910 */
[----:B------:R-:W-:Y:S05]  /*6150*/  @!P1 BRA `(.L_x_144) ;  /* 0x0000000000049947 */ /* 0x000fea0003800000 */
[----:B------:R0:W5:Y:S02]  /*6160*/  LDG.E.LTC128B R7, desc[UR16][R8.64+0x20] ;  /* 0x0000201008077981 */ /* 0x000164000c1e1920 */
.L_x_144:
[----:B------:R-:W-:Y:S05]  /*6170*/  BSYNC B1 ;  /* 0x0000000000017941 */ /* 0x000fea0003800000 */
.L_x_143:
[----:B-----5:R-:W-:Y:S01]  /*6180*/  FMUL R146, R7, R14 ;  /* 0x0000000e07927220 */ /* 0x020fe20000400000 */
[----:B------:R-:W-:Y:S01]  /*6190*/  ISETP.GT.AND P2, PT, R11, RZ, P0 ;  /* 0x000000ff0b00720c */ /* 0x000fe20000744270 */
[----:B------:R-:W-:Y:S02]  /*61a0*/  BSSY B1, `(.L_x_145) ;  /* 0x0000005000017945 */ /* 0x000fe40003800000 */
[----:B------:R-:W-:-:S05]  /*61b0*/  FFMA R151, R151, R15, R146 ;  /* 0x0000000f97977223 */ /* 0x000fca0000000092 */
[----:B------:R0:W-:Y:S05]  /*61c0*/  @P1 STG.E desc[UR16][R16.64+0x20], R151 ;  /* 0x0000209710001986 */ /* 0x0001ea000c101910 */
[----:B------:R-:W-:Y:S05]  /*61d0*/  @!P2 BRA `(.L_x_146) ;  /* 0x000000000004a947 */ /* 0x000fea0003800000 */
[----:B------:R0:W5:Y:S02]  /*61e0*/  LDG.E.LTC128B R7, desc[UR16][R158.64+0x200] ;  /* 0x000200109e077981 */ /* 0x000164000c1e1920 */
.L_x_146:
[----:B------:R-:W-:Y:S05]  /*61f0*/  BSYNC B1 ;  /* 0x0000000000017941 */ /* 0x000fea0003800000 */
.L_x_145:
[----:B0----5:R-:W-:Y:S01]  /*6200*/  FMUL R5, R7, R14 ;  /* 0x0000000e07057220 */ /* 0x021fe20000400000 */
[----:B------:R-:W-:Y:S01]  /*6210*/  ISETP.GT.AND P4, PT, R11, 0x1, P0 ;  /* 0x000000010b00780c */ /* 0x000fe20000784270 */
[----:B------:R-:W-:Y:S01]  /*6220*/  BSSY B1, `(.L_x_147) ;  /* 0x0000006000017945 */ /* 0x000fe20003800000 */
[----:B------:R-:W-:Y:S01]  /*6230*/  ISETP.GT.AND P1, PT, R12, 0x88, PT ;  /* 0x000000880c00780c */ /* 0x000fe20003f24270 */
[----:B------:R-:W-:-:S05]  /*6240*/  FFMA R5, R24, R15, R5 ;  /* 0x0000000f18057223 */ /* 0x000fca0000000005 */
[----:B------:R0:W-:Y:S05]  /*6250*/  @P2 STG.E desc[UR16][R20.64+0x200], R5 ;  /* 0x0002000514002986 */ /* 0x0001ea000c101910 */
[----:B------:R-:W-:Y:S05]  /*6260*/  @!P4 BRA `(.L_x_148) ;  /* 0x000000000004c947 */ /* 0x000fea0003800000 */
[----:B------:R0:W5:Y:S02]  /*6270*/  LDG.E.LTC128B R7, desc[UR16][R88.64+0x200] ;  /* 0x0002001058077981 */ /* 0x000164000c1e1920 */
.L_x_148:
[----:B------:R-:W-:Y:S05]  /*6280*/  BSYNC B1 ;  /* 0x0000000000017941 */ /* 0x000fea0003800000 */
.L_x_147:
[----:B-----5:R-:W-:Y:S01]  /*6290*/  FMUL R12, R7, R14 ;  /* 0x0000000e070c7220 */ /* 0x020fe20000400000 */
[----:B------:R-:W-:Y:S01]  /*62a0*/  ISETP.GT.AND P2, PT, R11, RZ, P1 ;  /* 0x000000ff0b00720c */ /* 0x000fe20000f44270 */
[----:B------:R-:W-:Y:S02]  /*62b0*/  BSSY B1, `(.L_x_149) ;  /* 0x0000005000017945 */ /* 0x000fe40003800000 */
[----:B------:R-:W-:-:S05]  /*62c0*/  FFMA R25, R25, R15, R12 ;  /* 0x0000000f19197223 */ /* 0x000fca000000000c */
[----:B------:R0:W-:Y:S05]  /*62d0*/  @P4 STG.E desc[UR16][R160.64+0x200], R25 ;  /* 0x00020019a0004986 */ /* 0x0001ea000c101910 */
[----:B------:R-:W-:Y:S05]  /*62e0*/  @!P2 BRA `(.L_x_150) ;  /* 0x000000000004a947 */ /* 0x000fea0003800000 */
[----:B------:R0:W5:Y:S02]  /*62f0*/  LDG.E.LTC128B R7, desc[UR16][R158.64+0x220] ;  /* 0x000220109e077981 */ /* 0x000164000c1e1920 */
.L_x_150:
[----:B------:R-:W-:Y:S05]  /*6300*/  BSYNC B1 ;  /* 0x0000000000017941 */ /* 0x000fea0003800000 */
.L_x_149:
[----:B0----5:R-:W-:Y:S01]  /*6310*/  FMUL R5, R7, R14 ;  /* 0x0000000e07057220 */ /* 0x021fe20000400000 */
[----:B------:R-:W-:Y:S01]  /*6320*/  ISETP.GT.AND P4, PT, R11, 0x1, P1 ;  /* 0x000000010b00780c */ /* 0x000fe20000f84270 */
[----:B------:R-:W-:Y:S02]  /*6330*/  BSSY B1, `(.L_x_151) ;  /* 0x0000005000017945 */ /* 0x000fe40003800000 */
[----:B------:R-:W-:-:S05]  /*6340*/  FFMA R5, R26, R15, R5 ;  /* 0x0000000f1a057223 */ /* 0x000fca0000000005 */
[----:B------:R0:W-:Y:S05]  /*6350*/  @P2 STG.E desc[UR16][R20.64+0x220], R5 ;  /* 0x0002200514002986 */ /* 0x0001ea000c101910 */
[----:B------:R-:W-:Y:S05]  /*6360*/  @!P4 BRA `(.L_x_152) ;  /* 0x000000000004c947 */ /* 0x000fea0003800000 */
[----:B------:R0:W5:Y:S02]  /*6370*/  LDG.E.LTC128B R7, desc[UR16][R88.64+0x220] ;  /* 0x0002201058077981 */ /* 0x000164000c1e1920 */
.L_x_152:
[----:B------:R-:W-:Y:S05]  /*6380*/  BSYNC B1 ;  /* 0x0000000000017941 */ /* 0x000fea0003800000 */
.L_x_151:
[----:B-----5:R-:W-:Y:S01]  /*6390*/  FMUL R12, R7, R14 ;  /* 0x0000000e070c7220 */ /* 0x020fe20000400000 */
[----:B------:R-:W-:Y:S01]  /*63a0*/  ISETP.GT.AND P2, PT, R11, 0x8, P0 ;  /* 0x000000080b00780c */ /* 0x000fe20000744270 */
[----:B------:R-:W-:Y:S02]  /*63b0*/  BSSY B1, `(.L_x_153) ;  /* 0x0000005000017945 */ /* 0x000fe40003800000 */
[----:B------:R-:W-:-:S05]  /*63c0*/  FFMA R27, R27, R15, R12 ;  /* 0x0000000f1b1b7223 */ /* 0x000fca000000000c */
[----:B------:R0:W-:Y:S05]  /*63d0*/  @P4 STG.E desc[UR16][R160.64+0x220], R27 ;  /* 0x0002201ba0004986 */ /* 0x0001ea000c101910 */
[----:B------:R-:W-:Y:S05]  /*63e0*/  @!P2 BRA `(.L_x_154) ;  /* 0x000000000004a947 */ /* 0x000fea0003800000 */
[----:B------:R0:W5:Y:S02]  /*63f0*/  LDG.E.LTC128B R7, desc[UR16][R90.64+0x200] ;  /* 0x000200105a077981 */ /* 0x000164000c1e1920 */
.L_x_154:
[----:B------:R-:W-:Y:S05]  /*6400*/  BSYNC B1 ;  /* 0x0000000000017941 */ /* 0x000fea0003800000 */
.L_x_153:
[----:B0----5:R-:W-:Y:S01]  /*6410*/  FMUL R5, R7, R14 ;  /* 0x0000000e07057220 */ /* 0x021fe20000400000 */
[----:B------:R-:W-:Y:S01]  /*6420*/  ISETP.GT.AND P4, PT, R11, 0x9, P0 ;  /* 0x000000090b00780c */ /* 0x000fe20000784270 */
[----:B------:R-:W-:Y:S02]  /*6430*/  BSSY B1, `(.L_x_155) ;  /* 0x0000005000017945 */ /* 0x000fe40003800000 */
[----:B------:R-:W-:-:S05]  /*6440*/  FFMA R5, R28, R15, R5 ;  /* 0x0000000f1c057223 */ /* 0x000fca0000000005 */
[----:B------:R0:W-:Y:S05]  /*6450*/  @P2 STG.E desc[UR16][R162.64+0x200], R5 ;  /* 0x00020005a2002986 */ /* 0x0001ea000c101910 */
[----:B------:R-:W-:Y:S05]  /*6460*/  @!P4 BRA `(.L_x_156) ;  /* 0x000000000004c947 */ /* 0x000fea0003800000 */
[----:B------:R0:W5:Y:S02]  /*6470*/  LDG.E.LTC128B R7, desc[UR16][R164.64+0x200] ;  /* 0x00020010a4077981 */ /* 0x000164000c1e1920 */
.L_x_156:
[----:B------:R-:W-:Y:S05]  /*6480*/  BSYNC B1 ;  /* 0x0000000000017941 */ /* 0x000fea0003800000 */
.L_x_155:
[----:B-----5:R-:W-:Y:S01]  /*6490*/  FMUL R12, R7, R14 ;  /* 0x0000000e070c7220 */ /* 0x020fe20000400000 */
[----:B------:R-:W-:Y:S01]  /*64a0*/  ISETP.GT.AND P2, PT, R11, 0x8, P1 ;  /* 0x000000080b00780c */ /* 0x000fe20000f44270 */
[----:B------:R-:W-:Y:S02]  /*64b0*/  BSSY B1, `(.L_x_157) ;  /* 0x0000005000017945 */ /* 0x000fe40003800000 */
[----:B------:R-:W-:-:S05]  /*64c0*/  FFMA R29, R29, R15, R12 ;  /* 0x0000000f1d1d7223 */ /* 0x000fca000000000c */
[----:B------:R0:W-:Y:S05]  /*64d0*/  @P4 STG.E desc[UR16][R166.64+0x200], R29 ;  /* 0x0002001da6004986 */ /* 0x0001ea000c101910 */
[----:B------:R-:W-:Y:S05]  /*64e0*/  @!P2 BRA `(.L_x_158) ;  /* 0x000000000004a947 */ /* 0x000fea0003800000 */
[----:B------:R0:W5:Y:S02]  /*64f0*/  LDG.E.LTC128B R7, desc[UR16][R90.64+0x220] ;  /* 0x000220105a077981 */ /* 0x000164000c1e1920 */
.L_x_158:
[----:B------:R-:W-:Y:S05]  /*6500*/  BSYNC B1 ;  /* 0x0000000000017941 */ /* 0x000fea0003800000 */
.L_x_157:
[----:B0----5:R-:W-:Y:S01]  /*6510*/  FMUL R5, R7, R14 ;  /* 0x0000000e07057220 */ /* 0x021fe20000400000 */
[----:B------:R-:W-:Y:S01]  /*6520*/  ISETP.GT.AND P4, PT, R11, 0x9, P1 ;  /* 0x000000090b00780c */ /* 0x000fe20000f84270 */
[----:B------:R-:W-:Y:S02]  /*6530*/  BSSY B1, `(.L_x_159) ;  /* 0x0000005000017945 */ /* 0x000fe40003800000 */
[----:B------:R-:W-:-:S05]  /*6540*/  FFMA R5, R30, R15, R5 ;  /* 0x0000000f1e057223 */ /* 0x000fca0000000005 */
[----:B------:R0:W-:Y:S05]  /*6550*/  @P2 STG.E desc[UR16][R162.64+0x220], R5 ;  /* 0x00022005a2002986 */ /* 0x0001ea000c101910 */
[----:B------:R-:W-:Y:S05]  /*6560*/  @!P4 BRA `(.L_x_160) ;  /* 0x000000000004c947 */ /* 0x000fea0003800000 */
[----:B------:R0:W5:Y:S02]  /*6570*/  LDG.E.LTC128B R7, desc[UR16][R164.64+0x220] ;  /* 0x00022010a4077981 */ /* 0x000164000c1e1920 */
.L_x_160:
[----:B------:R-:W-:Y:S05]  /*6580*/  BSYNC B1 ;  /* 0x0000000000017941 */ /* 0x000fea0003800000 */
.L_x_159:
[----:B-----5:R-:W-:Y:S01]  /*6590*/  FMUL R12, R7, R14 ;  /* 0x0000000e070c7220 */ /* 0x020fe20000400000 */
[----:B------:R-:W-:Y:S01]  /*65a0*/  ISETP.GT.AND P2, PT, R11, 0x10, P0 ;  /* 0x000000100b00780c */ /* 0x000fe20000744270 */
[----:B------:R-:W-:Y:S02]  /*65b0*/  BSSY B1, `(.L_x_161) ;  /* 0x0000005000017945 */ /* 0x000fe40003800000 */
[----:B------:R-:W-:-:S05]  /*65c0*/  FFMA R31, R31, R15, R12 ;  /* 0x0000000f1f1f7223 */ /* 0x000fca000000000c */
[----:B------:R0:W-:Y:S05]  /*65d0*/  @P4 STG.E desc[UR16][R166.64+0x220], R31 ;  /* 0x0002201fa6004986 */ /* 0x0001ea000c101910 */
[----:B------:R-:W-:Y:S05]  /*65e0*/  @!P2 BRA `(.L_x_162) ;  /* 0x000000000004a947 */ /* 0x000fea0003800000 */
[----:B------:R0:W5:Y:S02]  /*65f0*/  LDG.E.LTC128B R7, desc[UR16][R96.64+0x200] ;  /* 0x0002001060077981 */ /* 0x000164000c1e1920 */
.L_x_162:
[----:B------:R-:W-:Y:S05]  /*6600*/  BSYNC B1 ;  /* 0x0000000000017941 */ /* 0x000fea0003800000 */
.L_x_161:
[----:B0----5:R-:W-:Y:S01]  /*6610*/  FMUL R5, R7, R14 ;  /* 0x0000000e07057220 */ /* 0x021fe20000400000 */
[----:B------:R-:W-:Y:S01]  /*6620*/  ISETP.GT.AND P4, PT, R11, 0x11, P0 ;  /* 0x000000110b00780c */ /* 0x000fe20000784270 */
[----:B------:R-:W-:Y:S02]  /*6630*/  BSSY B1, `(.L_x_163) ;  /* 0x0000005000017945 */ /* 0x000fe40003800000 */
[----:B------:R-:W-:-:S05]  /*6640*/  FFMA R5, R32, R15, R5 ;  /* 0x0000000f20057223 */ /* 0x000fca0000000005 */
[----:B------:R0:W-:Y:S05]  /*6650*/  @P2 STG.E desc[UR16][R92.64+0x200], R5 ;  /* 0x000200055c002986 */ /* 0x0001ea000c101910 */
[----:B------:R-:W-:Y:S05]  /*6660*/  @!P4 BRA `(.L_x_164) ;  /* 0x000000000004c947 */ /* 0x000fea0003800000 */
[----:B------:R0:W5:Y:S02]  /*6670*/  LDG.E.LTC128B R7, desc[UR16][R94.64+0x200] ;  /* 0x000200105e077981 */ /* 0x000164000c1e1920 */
.L_x_164:
[----:B------:R-:W-:Y:S05]  /*6680*/  BSYNC B1 ;  /* 0x0000000000017941 */ /* 0x000fea0003800000 */
.L_x_163:
[----:B-----5:R-:W-:Y:S01]  /*6690*/  FMUL R12, R7, R14 ;  /* 0x0000000e070c7220 */ /* 0x020fe20000400000 */
[----:B------:R-:W-:Y:S01]  /*66a0*/  ISETP.GT.AND P2, PT, R11, 0x10, P1 ;  /* 0x000000100b00780c */ /* 0x000fe20000f44270 */
[----:B------:R-:W-:Y:S02]  /*66b0*/  BSSY B1, `(.L_x_165) ;  /* 0x0000005000017945 */ /* 0x000fe40003800000 */
[----:B------:R-:W-:-:S05]  /*66c0*/  FFMA R33, R33, R15, R12 ;  /* 0x0000000f21217223 */ /* 0x000fca000000000c */
[----:B------:R0:W-:Y:S05]  /*66d0*/  @P4 STG.E desc[UR16][R168.64+0x200], R33 ;  /* 0x00020021a8004986 */ /* 0x0001ea000c101910 */
[----:B------:R-:W-:Y:S05]  /*66e0*/  @!P2 BRA `(.L_x_166) ;  /* 0x000000000004a947 */ /* 0x000fea0003800000 */
[----:B------:R0:W5:Y:S02]  /*66f0*/  LDG.E.LTC128B R7, desc[UR16][R96.64+0x220] ;  /* 0x0002201060077981 */ /* 0x000164000c1e1920 */
.L_x_166:
[----:B------:R-:W-:Y:S05]  /*6700*/  BSYNC B1 ;  /* 0x0000000000017941 */ /* 0x000fea0003800000 */
.L_x_165:
[----:B0----5:R-:W-:Y:S01]  /*6710*/  FMUL R5, R7, R14 ;  /* 0x0000000e07057220 */ /* 0x021fe20000400000 */
[----:B------:R-:W-:Y:S01]  /*6720*/  ISETP.GT.AND P4, PT, R11, 0x11, P1 ;  /* 0x000000110b00780c */ /* 0x000fe20000f84270 */
[----:B------:R-:W-:Y:S02]  /*6730*/  BSSY B1, `(.L_x_167) ;  /* 0x0000005000017945 */ /* 0x000fe40003800000 */
[----:B------:R-:W-:-:S05]  /*6740*/  FFMA R5, R34, R15, R5 ;  /* 0x0000000f22057223 */ /* 0x000fca0000000005 */
[----:B------:R0:W-:Y:S05]  /*6750*/  @P2 STG.E desc[UR16][R92.64+0x220], R5 ;  /* 0x000220055c002986 */ /* 0x0001ea000c101910 */
[----:B------:R-:W-:Y:S05]  /*6760*/  @!P4 BRA `(.L_x_168) ;  /* 0x000000000004c947 */ /* 0x000fea0003800000 */
[----:B------:R0:W5:Y:S02]  /*6770*/  LDG.E.LTC128B R7, desc[UR16][R94.64+0x220] ;  /* 0x000220105e077981 */ /* 0x000164000c1e1920 */
.L_x_168:
[----:B------:R-:W-:Y:S05]  /*6780*/  BSYNC B1 ;  /* 0x0000000000017941 */ /* 0x000fea0003800000 */
.L_x_167:
[----:B-----5:R-:W-:Y:S01]  /*6790*/  FMUL R12, R7, R14 ;  /* 0x0000000e070c7220 */ /* 0x020fe20000400000 */
[----:B------:R-:W-:Y:S01]  /*67a0*/  ISETP.GT.AND P2, PT, R11, 0x18, P0 ;  /* 0x000000180b00780c */ /* 0x000fe20000744270 */
[----:B------:R-:W-:Y:S02]  /*67b0*/  BSSY B1, `(.L_x_169) ;  /* 0x0000005000017945 */ /* 0x000fe40003800000 */
[----:B------:R-:W-:-:S05]  /*67c0*/  FFMA R35, R35, R15, R12 ;  /* 0x0000000f23237223 */ /* 0x000fca000000000c */
[----:B------:R0:W-:Y:S05]  /*67d0*/  @P4 STG.E desc[UR16][R168.64+0x220], R35 ;  /* 0x00022023a8004986 */ /* 0x0001ea000c101910 */
[----:B------:R-:W-:Y:S05]  /*67e0*/  @!P2 BRA `(.L_x_170) ;  /* 0x000000000004a947 */ /* 0x000fea0003800000 */
[----:B------:R0:W5:Y:S02]  /*67f0*/  LDG.E.LTC128B R7, desc[UR16][R98.64+0x200] ;  /* 0x0002001062077981 */ /* 0x000164000c1e1920 */
.L_x_170:
[----:B------:R-:W-:Y:S05]  /*6800*/  BSYNC B1 ;  /* 0x0000000000017941 */ /* 0x000fea0003800000 */
.L_x_169:
[----:B0----5:R-:W-:Y:S01]  /*6810*/  FMUL R5, R7, R14 ;  /* 0x0000000e07057220 */ /* 0x021fe20000400000 */
[----:B------:R-:W-:Y:S01]  /*6820*/  ISETP.GT.AND P4, PT, R11, 0x19, P0 ;  /* 0x000000190b00780c */ /* 0x000fe20000784270 */
[----:B------:R-:W-:Y:S02]  /*6830*/  BSSY B1, `(.L_x_171) ;  /* 0x0000005000017945 */ /* 0x000fe40003800000 */
[----:B------:R-:W-:-:S05]  /*6840*/  FFMA R5, R36, R15, R5 ;  /* 0x0000000f24057223 */ /* 0x000fca0000000005 */
[----:B------:R0:W-:Y:S05]  /*6850*/  @P2 STG.E desc[UR16][R172.64+0x200], R5 ;  /* 0x00020005ac002986 */ /* 0x0001ea000c101910 */
[----:B------:R-:W-:Y:S05]  /*6860*/  @!P4 BRA `(.L_x_172) ;  /* 0x000000000004c947 */ /* 0x000fea0003800000 */
[----:B------:R0:W5:Y:S02]  /*6870*/  LDG.E.LTC128B R7, desc[UR16][R100.64+0x200] ;  /* 0x0002001064077981 */ /* 0x000164000c1e1920 */
.L_x_172:
[----:B------:R-:W-:Y:S05]  /*6880*/  BSYNC B1 ;  /* 0x0000000000017941 */ /* 0x000fea0003800000 */
.L_x_171:
[----:B-----5:R-:W-:Y:S01]  /*6890*/  FMUL R12, R7, R14 ;  /* 0x0000000e070c7220 */ /* 0x020fe20000400000 */
[----:B------:R-:W-:Y:S01]  /*68a0*/  ISETP.GT.AND P2, PT, R11, 0x18, P1 ;  /* 0x000000180b00780c */ /* 0x000fe20000f44270 */
[----:B------:R-:W-:Y:S02]  /*68b0*/  BSSY B1, `(.L_x_173) ;  /* 0x0000005000017945 */ /* 0x000fe40003800000 */
[----:B------:R-:W-:-:S05]  /*68c0*/  FFMA R37, R37, R15, R12 ;  /* 0x0000000f25257223 */ /* 0x000fca000000000c */
[----:B------:R0:W-:Y:S05]  /*68d0*/  @P4 STG.E desc[UR16][R170.64+0x200], R37 ;  /* 0x00020025aa004986 */ /* 0x0001ea000c101910 */
[----:B------:R-:W-:Y:S05]  /*68e0*/  @!P2 BRA `(.L_x_174) ;  /* 0x000000000004a947 */ /* 0x000fea0003800000 */
[----:B------:R0:W5:Y:S02]  /*68f0*/  LDG.E.LTC128B R7, desc[UR16][R98.64+0x220] ;  /* 0x0002201062077981 */ /* 0x000164000c1e1920 */
.L_x_174:
[----:B------:R-:W-:Y:S05]  /*6900*/  BSYNC B1 ;  /* 0x0000000000017941 */ /* 0x000fea0003800000 */
.L_x_173:
[----:B0----5:R-:W-:Y:S01]  /*6910*/  FMUL R5, R7, R14 ;  /* 0x0000000e07057220 */ /* 0x021fe20000400000 */
[----:B------:R-:W-:Y:S01]  /*6920*/  ISETP.GT.AND P4, PT, R11, 0x19, P1 ;  /* 0x000000190b00780c */ /* 0x000fe20000f84270 */
[----:B------:R-:W-:Y:S02]  /*6930*/  BSSY B1, `(.L_x_175) ;  /* 0x0000005000017945 */ /* 0x000fe40003800000 */
[----:B------:R-:W-:-:S05]  /*6940*/  FFMA R5, R38, R15, R5 ;  /* 0x0000000f26057223 */ /* 0x000fca0000000005 */
[----:B------:R0:W-:Y:S05]  /*6950*/  @P2 STG.E desc[UR16][R172.64+0x220], R5 ;  /* 0x00022005ac002986 */ /* 0x0001ea000c101910 */
[----:B------:R-:W-:Y:S05]  /*6960*/  @!P4 BRA `(.L_x_176) ;  /* 0x000000000004c947 */ /* 0x000fea0003800000 */
[----:B------:R0:W5:Y:S02]  /*6970*/  LDG.E.LTC128B R7, desc[UR16][R100.64+0x220] ;  /* 0x0002201064077981 */ /* 0x000164000c1e1920 */
.L_x_176:
[----:B------:R-:W-:Y:S05]  /*6980*/  BSYNC B1 ;  /* 0x0000000000017941 */ /* 0x000fea0003800000 */
.L_x_175:
[----:B-----5:R-:W-:Y:S01]  /*6990*/  FMUL R12, R7, R14 ;  /* 0x0000000e070c7220 */ /* 0x020fe20000400000 */
[----:B------:R-:W-:Y:S01]  /*69a0*/  ISETP.GT.AND P2, PT, R11, 0x20, P0 ;  /* 0x000000200b00780c */ /* 0x000fe20000744270 */
[----:B------:R-:W-:Y:S02]  /*69b0*/  BSSY B1, `(.L_x_177) ;  /* 0x0000005000017945 */ /* 0x000fe40003800000 */
[----:B------:R-:W-:-:S05]  /*69c0*/  FFMA R39, R39, R15, R12 ;  /* 0x0000000f27277223 */ /* 0x000fca000000000c */
[----:B------:R0:W-:Y:S05]  /*69d0*/  @P4 STG.E desc[UR16][R170.64+0x220], R39 ;  /* 0x00022027aa004986 */ /* 0x0001ea000c101910 */
[----:B------:R-:W-:Y:S05]  /*69e0*/  @!P2 BRA `(.L_x_178) ;  /* 0x000000000004a947 */ /* 0x000fea0003800000 */
[----:B------:R0:W5:Y:S02]  /*69f0*/  LDG.E.LTC128B R7, desc[UR16][R174.64+0x200] ;  /* 0x00020010ae077981 */ /* 0x000164000c1e1920 */
.L_x_178:
[----:B------:R-:W-:Y:S05]  /*6a00*/  BSYNC B1 ;  /* 0x0000000000017941 */ /* 0x000fea0003800000 */
.L_x_177:
[----:B0----5:R-:W-:Y:S01]  /*6a10*/  FMUL R5, R7, R14 ;  /* 0x0000000e07057220 */ /* 0x021fe20000400000 */
[----:B------:R-:W-:Y:S01]  /*6a20*/  ISETP.GT.AND P4, PT, R11, 0x21, P0 ;  /* 0x000000210b00780c */ /* 0x000fe20000784270 */
[----:B------:R-:W-:Y:S02]  /*6a30*/  BSSY B1, `(.L_x_179) ;  /* 0x0000005000017945 */ /* 0x000fe40003800000 */
[----:B------:R-:W-:-:S05]  /*6a40*/  FFMA R5, R40, R15, R5 ;  /* 0x0000000f28057223 */ /* 0x000fca0000000005 */
[----:B------:R0:W-:Y:S05]  /*6a50*/  @P2 STG.E desc[UR16][R102.64+0x200], R5 ;  /* 0x0002000566002986 */ /* 0x0001ea000c101910 */
[----:B------:R-:W-:Y:S05]  /*6a60*/  @!P4 BRA `(.L_x_180) ;  /* 0x000000000004c947 */ /* 0x000fea0003800000 */
[----:B------:R0:W5:Y:S02]  /*6a70*/  LDG.E.LTC128B R7, desc[UR16][R104.64+0x200] ;  /* 0x0002001068077981 */ /* 0x000164000c1e1920 */
.L_x_180:
[----:B------:R-:W-:Y:S05]  /*6a80*/  BSYNC B1 ;  /* 0x0000000000017941 */ /* 0x000fea0003800000 */
.L_x_179:
[----:B-----5:R-:W-:Y:S01]  /*6a90*/  FMUL R12, R7, R14 ;  /* 0x0000000e070c7220 */ /* 0x020fe20000400000 */
[----:B------:R-:W-:Y:S01]  /*6aa0*/  ISETP.GT.AND P2, PT, R11, 0x20, P1 ;  /* 0x000000200b00780c */ /* 0x000fe20000f44270 */
[----:B------:R-:W-:Y:S02]  /*6ab0*/  BSSY B1, `(.L_x_181) ;  /* 0x0000005000017945 */ /* 0x000fe40003800000 */
[----:B------:R-:W-:-:S05]  /*6ac0*/  FFMA R41, R41, R15, R12 ;  /* 0x0000000f29297223 */ /* 0x000fca000000000c */
[----:B------:R0:W-:Y:S05]  /*6ad0*/  @P4 STG.E desc[UR16][R176.64+0x200], R41 ;  /* 0x00020029b0004986 */ /* 0x0001ea000c101910 */
[----:B------:R-:W-:Y:S05]  /*6ae0*/  @!P2 BRA `(.L_x_182) ;  /* 0x000000000004a947 */ /* 0x000fea0003800000 */
[----:B------:R0:W5:Y:S02]  /*6af0*/  LDG.E.LTC128B R7, desc[UR16][R174.64+0x220] ;  /* 0x00022010ae077981 */ /* 0x000164000c1e1920 */
.L_x_182:
[----:B------:R-:W-:Y:S05]  /*6b00*/  BSYNC B1 ;  /* 0x0000000000017941 */ /* 0x000fea0003800000 */
.L_x_181:
[----:B0----5:R-:W-:Y:S01]  /*6b10*/  FMUL R5, R7, R14 ;  /* 0x0000000e07057220 */ /* 0x021fe20000400000 */
[----:B------:R-:W-:Y:S01]  /*6b20*/  ISETP.GT.AND P4, PT, R11, 0x21, P1 ;  /* 0x000000210b00780c */ /* 0x000fe20000f84270 */
[----:B------:R-:W-:Y:S02]  /*6b30*/  BSSY B1, `(.L_x_183) ;  /* 0x0000005000017945 */ /* 0x000fe40003800000 */
[----:B------:R-:W-:-:S05]  /*6b40*/  FFMA R5, R42, R15, R5 ;  /* 0x0000000f2a057223 */ /* 0x000fca0000000005 */
[----:B------:R0:W-:Y:S05]  /*6b50*/  @P2 STG.E desc[UR16][R102.64+0x220], R5 ;  /* 0x0002200566002986 */ /* 0x0001ea000c101910 */
[----:B------:R-:W-:Y:S05]  /*6b60*/  @!P4 BRA `(.L_x_184) ;  /* 0x000000000004c947 */ /* 0x000fea0003800000 */
[----:B------:R0:W5:Y:S02]  /*6b70*/  LDG.E.LTC128B R7, desc[UR16][R104.64+0x220] ;  /* 0x0002201068077981 */ /* 0x000164000c1e1920 */
.L_x_184:
[----:B------:R-:W-:Y:S05]  /*6b80*/  BSYNC B1 ;  /* 0x0000000000017941 */ /* 0x000fea0003800000 */
.L_x_183:
[----:B-----5:R-:W-:Y:S01]  /*6b90*/  FMUL R12, R7, R14 ;  /* 0x0000000e070c7220 */ /* 0x020fe20000400000 */
[----:B------:R-:W-:Y:S01]  /*6ba0*/  ISETP.GT.AND P2, PT, R11, 0x28, P0 ;  /* 0x000000280b00780c */ /* 0x000fe20000744270 */
[----:B------:R-:W-:Y:S02]  /*6bb0*/  BSSY B1, `(.L_x_185) ;  /* 0x0000005000017945 */ /* 0x000fe40003800000 */
[----:B------:R-:W-:-:S05]  /*6bc0*/  FFMA R43, R43, R15, R12 ;  /* 0x0000000f2b2b7223 */ /* 0x000fca000000000c */
[----:B------:R0:W-:Y:S05]  /*6bd0*/  @P4 STG.E desc[UR16][R176.64+0x220], R43 ;  /* 0x0002202bb0004986 */ /* 0x0001ea000c101910 */
[----:B------:R-:W-:Y:S05]  /*6be0*/  @!P2 BRA `(.L_x_186) ;  /* 0x000000000004a947 */ /* 0x000fea0003800000 */
[----:B------:R0:W5:Y:S02]  /*6bf0*/  LDG.E.LTC128B R7, desc[UR16][R178.64+0x200] ;  /* 0x00020010b2077981 */ /* 0x000164000c1e1920 */
.L_x_186:
[----:B------:R-:W-:Y:S05]  /*6c00*/  BSYNC B1 ;  /* 0x0000000000017941 */ /* 0x000fea0003800000 */
.L_x_185:
[----:B0----5:R-:W-:Y:S01]  /*6c10*/  FMUL R5, R7, R14 ;  /* 0x0000000e07057220 */ /* 0x021fe20000400000 */
[----:B------:R-:W-:Y:S01]  /*6c20*/  ISETP.GT.AND P4, PT, R11, 0x29, P0 ;  /* 0x000000290b00780c */ /* 0x000fe20000784270 */
[----:B------:R-:W-:Y:S02]  /*6c30*/  BSSY B1, `(.L_x_187) ;  /* 0x0000005000017945 */ /* 0x000fe40003800000 */
[----:B------:R-:W-:-:S05]  /*6c40*/  FFMA R5, R44, R15, R5 ;  /* 0x0000000f2c057223 */ /* 0x000fca0000000005 */
[----:B------:R0:W-:Y:S05]  /*6c50*/  @P2 STG.E desc[UR16][R106.64+0x200], R5 ;  /* 0x000200056a002986 */ /* 0x0001ea000c101910 */
[----:B------:R-:W-:Y:S05]  /*6c60*/  @!P4 BRA `(.L_x_188) ;  /* 0x000000000004c947 */ /* 0x000fea0003800000 */
[----:B------:R0:W5:Y:S02]  /*6c70*/  LDG.E.LTC128B R7, desc[UR16][R108.64+0x200] ;  /* 0x000200106c077981 */ /* 0x000164000c1e1920 */
.L_x_188:
[----:B------:R-:W-:Y:S05]  /*6c80*/  BSYNC B1 ;  /* 0x0000000000017941 */ /* 0x000fea0003800000 */
.L_x_187:
[----:B-----5:R-:W-:Y:S01]  /*6c90*/  FMUL R12, R7, R14 ;  /* 0x0000000e070c7220 */ /* 0x020fe20000400000 */
[----:B------:R-:W-:Y:S01]  /*6ca0*/  ISETP.GT.AND P2, PT, R11, 0x28, P1 ;  /* 0x000000280b00780c */ /* 0x000fe20000f44270 */
[----:B------:R-:W-:Y:S02]  /*6cb0*/  BSSY B1, `(.L_x_189) ;  /* 0x0000005000017945 */ /* 0x000fe40003800000 */
[----:B------:R-:W-:-:S05]  /*6cc0*/  FFMA R45, R45, R15, R12 ;  /* 0x0000000f2d2d7223 */ /* 0x000fca000000000c */
[----:B------:R0:W-:Y:S05]  /*6cd0*/  @P4 STG.E desc[UR16][R180.64+0x200], R45 ;  /* 0x0002002db4004986 */ /* 0x0001ea000c101910 */
[----:B------:R-:W-:Y:S05]  /*6ce0*/  @!P2 BRA `(.L_x_190) ;  /* 0x000000000004a947 */ /* 0x000fea0003800000 */
[----:B------:R0:W5:Y:S02]  /*6cf0*/  LDG.E.LTC128B R7, desc[UR16][R178.64+0x220] ;  /* 0x00022010b2077981 */ /* 0x000164000c1e1920 */
.L_x_190:
[----:B------:R-:W-:Y:S05]  /*6d00*/  BSYNC B1 ;  /* 0x0000000000017941 */ /* 0x000fea0003800000 */
.L_x_189:
[----:B0----5:R-:W-:Y:S01]  /*6d10*/  FMUL R5, R7, R14 ;  /* 0x0000000e07057220 */ /* 0x021fe20000400000 */
[----:B------:R-:W-:Y:S01]  /*6d20*/  ISETP.GT.AND P4, PT, R11, 0x29, P1 ;  /* 0x000000290b00780c */ /* 0x000fe20000f84270 */
[----:B------:R-:W-:Y:S02]  /*6d30*/  BSSY B1, `(.L_x_191) ;  /* 0x0000005000017945 */ /* 0x000fe40003800000 */
[----:B------:R-:W-:-:S05]  /*6d40*/  FFMA R5, R46, R15, R5 ;  /* 0x0000000f2e057223 */ /* 0x000fca0000000005 */
[----:B------:R0:W-:Y:S05]  /*6d50*/  @P2 STG.E desc[UR16][R106.64+0x220], R5 ;  /* 0x000220056a002986 */ /* 0x0001ea000c101910 */
[----:B------:R-:W-:Y:S05]  /*6d60*/  @!P4 BRA `(.L_x_192) ;  /* 0x000000000004c947 */ /* 0x000fea0003800000 */
[----:B------:R0:W5:Y:S02]  /*6d70*/  LDG.E.LTC128B R7, desc[UR16][R108.64+0x220] ;  /* 0x000220106c077981 */ /* 0x000164000c1e1920 */
.L_x_192:
[----:B------:R-:W-:Y:S05]  /*6d80*/  BSYNC B1 ;  /* 0x0000000000017941 */ /* 0x000fea0003800000 */
.L_x_191:
[----:B-----5:R-:W-:Y:S01]  /*6d90*/  FMUL R12, R7, R14 ;  /* 0x0000000e070c7220 */ /* 0x020fe20000400000 */
[----:B------:R-:W-:Y:S01]  /*6da0*/  ISETP.GT.AND P2, PT, R11, 0x30, P0 ;  /* 0x000000300b00780c */ /* 0x000fe20000744270 */
[----:B------:R-:W-:Y:S02]  /*6db0*/  BSSY B1, `(.L_x_193) ;  /* 0x0000005000017945 */ /* 0x000fe40003800000 */
[----:B------:R-:W-:-:S05]  /*6dc0*/  FFMA R47, R47, R15, R12 ;  /* 0x0000000f2f2f7223 */ /* 0x000fca000000000c */
[----:B------:R0:W-:Y:S05]  /*6dd0*/  @P4 STG.E desc[UR16][R180.64+0x220], R47 ;  /* 0x0002202fb4004986 */ /* 0x0001ea000c101910 */
[----:B------:R-:W-:Y:S05]  /*6de0*/  @!P2 BRA `(.L_x_194) ;  /* 0x000000000004a947 */ /* 0x000fea0003800000 */
[----:B------:R0:W5:Y:S02]  /*6df0*/  LDG.E.LTC128B R7, desc[UR16][R110.64+0x200] ;  /* 0x000200106e077981 */ /* 0x000164000c1e1920 */
.L_x_194:
[----:B------:R-:W-:Y:S05]  /*6e00*/  BSYNC B1 ;  /* 0x0000000000017941 */ /* 0x000fea0003800000 */
.L_x_193:
[----:B0----5:R-:W-:Y:S01]  /*6e10*/  FMUL R5, R7, R14 ;  /* 0x0000000e07057220 */ /* 0x021fe20000400000 */
[----:B------:R-:W-:Y:S01]  /*6e20*/  ISETP.GT.AND P4, PT, R11, 0x31, P0 ;  /* 0x000000310b00780c */ /* 0x000fe20000784270 */
[----:B------:R-:W-:Y:S02]  /*6e30*/  BSSY B1, `(.L_x_195) ;  /* 0x0000005000017945 */ /* 0x000fe40003800000 */
[----:B------:R-:W-:-:S05]  /*6e40*/  FFMA R5, R48, R15, R5 ;  /* 0x0000000f30057223 */ /* 0x000fca0000000005 */
[----:B------:R0:W-:Y:S05]  /*6e50*/  @P2 STG.E desc[UR16][R184.64+0x200], R5 ;  /* 0x00020005b8002986 */ /* 0x0001ea000c101910 */
[----:B------:R-:W-:Y:S05]  /*6e60*/  @!P4 BRA `(.L_x_196) ;  /* 0x000000000004c947 */ /* 0x000fea0003800000 */
[----:B------:R0:W5:Y:S02]  /*6e70*/  LDG.E.LTC128B R7, desc[UR16][R112.64+0x200] ;  /* 0x0002001070077981 */ /* 0x000164000c1e1920 */
.L_x_196:
[----:B------:R-:W-:Y:S05]  /*6e80*/  BSYNC B1 ;  /* 0x0000000000017941 */ /* 0x000fea0003800000 */
.L_x_195:
[----:B-----5:R-:W-:Y:S01]  /*6e90*/  FMUL R12, R7, R14 ;  /* 0x0000000e070c7220 */ /* 0x020fe20000400000 */
[----:B------:R-:W-:Y:S01]  /*6ea0*/  ISETP.GT.AND P2, PT, R11, 0x30, P1 ;  /* 0x000000300b00780c */ /* 0x000fe20000f44270 */
[----:B------:R-:W-:Y:S02]  /*6eb0*/  BSSY B1, `(.L_x_197) ;  /* 0x0000005000017945 */ /* 0x000fe40003800000 */
[----:B------:R-:W-:-:S05]  /*6ec0*/  FFMA R49, R49, R15, R12 ;  /* 0x0000000f31317223 */ /* 0x000fca000000000c */
[----:B------:R0:W-:Y:S05]  /*6ed0*/  @P4 STG.E desc[UR16][R182.64+0x200], R49 ;  /* 0x00020031b6004986 */ /* 0x0001ea000c101910 */
[----:B------:R-:W-:Y:S05]  /*6ee0*/  @!P2 BRA `(.L_x_198) ;  /* 0x000000000004a947 */ /* 0x000fea0003800000 */
[----:B------:R0:W5:Y:S02]  /*6ef0*/  LDG.E.LTC128B R7, desc[UR16][R110.64+0x220] ;  /* 0x000220106e077981 */ /* 0x000164000c1e1920 */
.L_x_198:
[----:B------:R-:W-:Y:S05]  /*6f00*/  BSYNC B1 ;  /* 0x0000000000017941 */ /* 0x000fea0003800000 */
.L_x_197:
[----:B0----5:R-:W-:Y:S01]  /*6f10*/  FMUL R5, R7, R14 ;  /* 0x0000000e07057220 */ /* 0x021fe20000400000 */
[----:B------:R-:W-:Y:S01]  /*6f20*/  ISETP.GT.AND P4, PT, R11, 0x31, P1 ;  /* 0x000000310b00780c */ /* 0x000fe20000f84270 */
[----:B------:R-:W-:Y:S02]  /*6f30*/  BSSY B1, `(.L_x_199) ;  /* 0x0000005000017945 */ /* 0x000fe40003800000 */
[----:B------:R-:W-:-:S05]  /*6f40*/  FFMA R5, R50, R15, R5 ;  /* 0x0000000f32057223 */ /* 0x000fca0000000005 */
[----:B------:R0:W-:Y:S05]  /*6f50*/  @P2 STG.E desc[UR16][R184.64+0x220], R5 ;  /* 0x00022005b8002986 */ /* 0x0001ea000c101910 */
[----:B------:R-:W-:Y:S05]  /*6f60*/  @!P4 BRA `(.L_x_200) ;  /* 0x000000000004c947 */ /* 0x000fea0003800000 */
[----:B------:R0:W5:Y:S02]  /*6f70*/  LDG.E.LTC128B R7, desc[UR16][R112.64+0x220] ;  /* 0x0002201070077981 */ /* 0x000164000c1e1920 */
.L_x_200:
[----:B------:R-:W-:Y:S05]  /*6f80*/  BSYNC B1 ;  /* 0x0000000000017941 */ /* 0x000fea0003800000 */
.L_x_199:
[----:B-----5:R-:W-:Y:S01]  /*6f90*/  FMUL R12, R7, R14 ;  /* 0x0000000e070c7220 */ /* 0x020fe20000400000 */
[----:B------:R-:W-:Y:S01]  /*6fa0*/  ISETP.GT.AND P2, PT, R11, 0x38, P0 ;  /* 0x000000380b00780c */ /* 0x000fe20000744270 */
[----:B------:R-:W-:Y:S02]  /*6fb0*/  BSSY B1, `(.L_x_201) ;  /* 0x0000005000017945 */ /* 0x000fe40003800000 */
[----:B------:R-:W-:-:S05]  /*6fc0*/  FFMA R51, R51, R15, R12 ;  /* 0x0000000f33337223 */ /* 0x000fca000000000c */
[----:B------:R0:W-:Y:S05]  /*6fd0*/  @P4 STG.E desc[UR16][R182.64+0x220], R51 ;  /* 0x00022033b6004986 */ /* 0x0001ea000c101910 */
[----:B------:R-:W-:Y:S05]  /*6fe0*/  @!P2 BRA `(.L_x_202) ;  /* 0x000000000004a947 */ /* 0x000fea0003800000 */
[----:B------:R0:W5:Y:S02]  /*6ff0*/  LDG.E.LTC128B R7, desc[UR16][R186.64+0x200] ;  /* 0x00020010ba077981 */ /* 0x000164000c1e1920 */
.L_x_202:
[----:B------:R-:W-:Y:S05]  /*7000*/  BSYNC B1 ;  /* 0x0000000000017941 */ /* 0x000fea0003800000 */
.L_x_201:
[----:B0----5:R-:W-:Y:S01]  /*7010*/  FMUL R5, R7, R14 ;  /* 0x0000000e07057220 */ /* 0x021fe20000400000 */
[----:B------:R-:W-:Y:S01]  /*7020*/  ISETP.GT.AND P4, PT, R11, 0x39, P0 ;  /* 0x000000390b00780c */ /* 0x000fe20000784270 */
[----:B------:R-:W-:Y:S02]  /*7030*/  BSSY B1, `(.L_x_203) ;  /* 0x0000005000017945 */ /* 0x000fe40003800000 */
[----:B------:R-:W-:-:S05]  /*7040*/  FFMA R5, R52, R15, R5 ;  /* 0x0000000f34057223 */ /* 0x000fca0000000005 */
[----:B------:R0:W-:Y:S05]  /*7050*/  @P2 STG.E desc[UR16][R114.64+0x200], R5 ;  /* 0x0002000572002986 */ /* 0x0001ea000c101910 */
[----:B------:R-:W-:Y:S05]  /*7060*/  @!P4 BRA `(.L_x_204) ;  /* 0x000000000004c947 */ /* 0x000fea0003800000 */
[----:B------:R0:W5:Y:S02]  /*7070*/  LDG.E.LTC128B R7, desc[UR16][R116.64+0x200] ;  /* 0x0002001074077981 */ /* 0x000164000c1e1920 */
.L_x_204:
[----:B------:R-:W-:Y:S05]  /*7080*/  BSYNC B1 ;  /* 0x0000000000017941 */ /* 0x000fea0003800000 */
.L_x_203:
[----:B-----5:R-:W-:Y:S01]  /*7090*/  FMUL R12, R7, R14 ;  /* 0x0000000e070c7220 */ /* 0x020fe20000400000 */
[----:B------:R-:W-:Y:S01]  /*70a0*/  ISETP.GT.AND P2, PT, R11, 0x38, P1 ;  /* 0x000000380b00780c */ /* 0x000fe20000f44270 */
[----:B------:R-:W-:Y:S02]  /*70b0*/  BSSY B1, `(.L_x_205) ;  /* 0x0000005000017945 */ /* 0x000fe40003800000 */
[----:B------:R-:W-:-:S05]  /*70c0*/  FFMA R53, R53, R15, R12 ;  /* 0x0000000f35357223 */ /* 0x000fca000000000c */
[----:B------:R0:W-:Y:S05]  /*70d0*/  @P4 STG.E desc[UR16][R188.64+0x200], R53 ;  /* 0x00020035bc004986 */ /* 0x0001ea000c101910 */
[----:B------:R-:W-:Y:S05]  /*70e0*/  @!P2 BRA `(.L_x_206) ;  /* 0x000000000004a947 */ /* 0x000fea0003800000 */
[----:B------:R0:W5:Y:S02]  /*70f0*/  LDG.E.LTC128B R7, desc[UR16][R186.64+0x220] ;  /* 0x00022010ba077981 */ /* 0x000164000c1e1920 */
.L_x_206:
[----:B------:R-:W-:Y:S05]  /*7100*/  BSYNC B1 ;  /* 0x0000000000017941 */ /* 0x000fea0003800000 */
.L_x_205:
[----:B0----5:R-:W-:Y:S01]  /*7110*/  FMUL R5, R7, R14 ;  /* 0x0000000e07057220 */ /* 0x021fe20000400000 */
[----:B------:R-:W-:Y:S01]  /*7120*/  ISETP.GT.AND P4, PT, R11, 0x39, P1 ;  /* 0x000000390b00780c */ /* 0x000fe20000f84270 */
[----:B------:R-:W-:Y:S02]  /*7130*/  BSSY B1, `(.L_x_207) ;  /* 0x0000005000017945 */ /* 0x000fe40003800000 */
[----:B------:R-:W-:-:S05]  /*7140*/  FFMA R5, R54, R15, R5 ;  /* 0x0000000f36057223 */ /* 0x000fca0000000005 */
[----:B------:R0:W-:Y:S05]  /*7150*/  @P2 STG.E desc[UR16][R114.64+0x220], R5 ;  /* 0x0002200572002986 */ /* 0x0001ea000c101910 */
[----:B------:R-:W-:Y:S05]  /*7160*/  @!P4 BRA `(.L_x_208) ;  /* 0x000000000004c947 */ /* 0x000fea0003800000 */
[----:B------:R0:W5:Y:S02]  /*7170*/  LDG.E.LTC128B R7, desc[UR16][R116.64+0x220] ;  /* 0x0002201074077981 */ /* 0x000164000c1e1920 */
.L_x_208:
[----:B------:R-:W-:Y:S05]  /*7180*/  BSYNC B1 ;  /* 0x0000000000017941 */ /* 0x000fea0003800000 */
.L_x_207:
[----:B-----5:R-:W-:Y:S01]  /*7190*/  FMUL R12, R7, R14 ;  /* 0x0000000e070c7220 */ /* 0x020fe20000400000 */
[----:B------:R-:W-:Y:S01]  /*71a0*/  ISETP.GT.AND P2, PT, R11, 0x40, P0 ;  /* 0x000000400b00780c */ /* 0x000fe20000744270 */
[----:B------:R-:W-:Y:S02]  /*71b0*/  BSSY B1, `(.L_x_209) ;  /* 0x0000005000017945 */ /* 0x000fe40003800000 */
[----:B------:R-:W-:-:S05]  /*71c0*/  FFMA R55, R55, R15, R12 ;  /* 0x0000000f37377223 */ /* 0x000fca000000000c */
[----:B------:R0:W-:Y:S05]  /*71d0*/  @P4 STG.E desc[UR16][R188.64+0x220], R55 ;  /* 0x00022037bc004986 */ /* 0x0001ea000c101910 */
[----:B------:R-:W-:Y:S05]  /*71e0*/  @!P2 BRA `(.L_x_210) ;  /* 0x000000000004a947 */ /* 0x000fea0003800000 */
[----:B------:R0:W5:Y:S02]  /*71f0*/  LDG.E.LTC128B R7, desc[UR16][R190.64+0x200] ;  /* 0x00020010be077981 */ /* 0x000164000c1e1920 */
.L_x_210:
[----:B------:R-:W-:Y:S05]  /*7200*/  BSYNC B1 ;  /* 0x0000000000017941 */ /* 0x000fea0003800000 */
.L_x_209:
[----:B0----5:R-:W-:Y:S01]  /*7210*/  FMUL R5, R7, R14 ;  /* 0x0000000e07057220 */ /* 0x021fe20000400000 */
[----:B------:R-:W-:Y:S01]  /*7220*/  ISETP.GT.AND P4, PT, R11, 0x41, P0 ;  /* 0x000000410b00780c */ /* 0x000fe20000784270 */
[----:B------:R-:W-:Y:S02]  /*7230*/  BSSY B1, `(.L_x_211) ;  /* 0x0000005000017945 */ /* 0x000fe40003800000 */
[----:B------:R-:W-:-:S05]  /*7240*/  FFMA R5, R56, R15, R5 ;  /* 0x0000000f38057223 */ /* 0x000fca0000000005 */
[----:B------:R0:W-:Y:S05]  /*7250*/  @P2 STG.E desc[UR16][R118.64+0x200], R5 ;  /* 0x0002000576002986 */ /* 0x0001ea000c101910 */
[----:B------:R-:W-:Y:S05]  /*7260*/  @!P4 BRA `(.L_x_212) ;  /* 0x000000000004c947 */ /* 0x000fea0003800000 */
[----:B------:R0:W5:Y:S02]  /*7270*/  LDG.E.LTC128B R7, desc[UR16][R120.64+0x200] ;  /* 0x0002001078077981 */ /* 0x000164000c1e1920 */
.L_x_212:
[----:B------:R-:W-:Y:S05]  /*7280*/  BSYNC B1 ;  /* 0x0000000000017941 */ /* 0x000fea0003800000 */
.L_x_211:
[----:B-----5:R-:W-:Y:S01]  /*7290*/  FMUL R12, R7, R14 ;  /* 0x0000000e070c7220 */ /* 0x020fe20000400000 */
[----:B------:R-:W-:Y:S01]  /*72a0*/  ISETP.GT.AND P2, PT, R11, 0x40, P1 ;  /* 0x000000400b00780c */ /* 0x000fe20000f44270 */
[----:B------:R-:W-:Y:S02]  /*72b0*/  BSSY B1, `(.L_x_213) ;  /* 0x0000005000017945 */ /* 0x000fe40003800000 */
[----:B------:R-:W-:-:S05]  /*72c0*/  FFMA R57, R57, R15, R12 ;  /* 0x0000000f39397223 */ /* 0x000fca000000000c */
[----:B------:R0:W-:Y:S05]  /*72d0*/  @P4 STG.E desc[UR16][R192.64+0x200], R57 ;  /* 0x00020039c0004986 */ /* 0x0001ea000c101910 */
[----:B------:R-:W-:Y:S05]  /*72e0*/  @!P2 BRA `(.L_x_214) ;  /* 0x000000000004a947 */ /* 0x000fea0003800000 */
[----:B------:R0:W5:Y:S02]  /*72f0*/  LDG.E.LTC128B R7, desc[UR16][R190.64+0x220] ;  /* 0x00022010be077981 */ /* 0x000164000c1e1920 */
.L_x_214:
[----:B------:R-:W-:Y:S05]  /*7300*/  BSYNC B1 ;  /* 0x0000000000017941 */ /* 0x000fea0003800000 */
.L_x_213:
[----:B0----5:R-:W-:Y:S01]  /*7310*/  FMUL R5, R7, R14 ;  /* 0x0000000e07057220 */ /* 0x021fe20000400000 */
[----:B------:R-:W-:Y:S01]  /*7320*/  ISETP.GT.AND P4, PT, R11, 0x41, P1 ;  /* 0x000000410b00780c */ /* 0x000fe20000f84270 */
[----:B------:R-:W-:Y:S02]  /*7330*/  BSSY B1, `(.L_x_215) ;  /* 0x0000005000017945 */ /* 0x000fe40003800000 */
[----:B------:R-:W-:-:S05]  /*7340*/  FFMA R5, R58, R15, R5 ;  /* 0x0000000f3a057223 */ /* 0x000fca0000000005 */
[----:B------:R0:W-:Y:S05]  /*7350*/  @P2 STG.E desc[UR16][R118.64+0x220], R5 ;  /* 0x0002200576002986 */ /* 0x0001ea000c101910 */
[----:B------:R-:W-:Y:S05]  /*7360*/  @!P4 BRA `(.L_x_216) ;  /* 0x000000000004c947 */ /* 0x000fea0003800000 */
[----:B------:R0:W5:Y:S02]  /*7370*/  LDG.E.LTC128B R7, desc[UR16][R120.64+0x220] ;  /* 0x0002201078077981 */ /* 0x000164000c1e1920 */
.L_x_216:
[----:B------:R-:W-:Y:S05]  /*7380*/  BSYNC B1 ;  /* 0x0000000000017941 */ /* 0x000fea0003800000 */
.L_x_215:
[----:B-----5:R-:W-:Y:S01]  /*7390*/  FMUL R12, R7, R14 ;  /* 0x0000000e070c7220 */ /* 0x020fe20000400000 */
[----:B------:R-:W-:Y:S01]  /*73a0*/  ISETP.GT.AND P2, PT, R11, 0x48, P0 ;  /* 0x000000480b00780c */ /* 0x000fe20000744270 */
[----:B------:R-:W-:Y:S02]  /*73b0*/  BSSY B1, `(.L_x_217) ;  /* 0x0000005000017945 */ /* 0x000fe40003800000 */
[----:B------:R-:W-:-:S05]  /*73c0*/  FFMA R59, R59, R15, R12 ;  /* 0x0000000f3b3b7223 */ /* 0x000fca000000000c */
[----:B------:R0:W-:Y:S05]  /*73d0*/  @P4 STG.E desc[UR16][R192.64+0x220], R59 ;  /* 0x0002203bc0004986 */ /* 0x0001ea000c101910 */
[----:B------:R-:W-:Y:S05]  /*73e0*/  @!P2 BRA `(.L_x_218) ;  /* 0x000000000004a947 */ /* 0x000fea0003800000 */
[----:B------:R0:W5:Y:S02]  /*73f0*/  LDG.E.LTC128B R7, desc[UR16][R122.64+0x200] ;  /* 0x000200107a077981 */ /* 0x000164000c1e1920 */
.L_x_218:
[----:B------:R-:W-:Y:S05]  /*7400*/  BSYNC B1 ;  /* 0x0000000000017941 */ /* 0x000fea0003800000 */
.L_x_217:
[----:B0----5:R-:W-:Y:S01]  /*7410*/  FMUL R5, R7, R14 ;  /* 0x0000000e07057220 */ /* 0x021fe20000400000 */
[----:B------:R-:W-:Y:S01]  /*7420*/  ISETP.GT.AND P4, PT, R11, 0x49, P0 ;  /* 0x000000490b00780c */ /* 0x000fe20000784270 */
[----:B------:R-:W-:Y:S02]  /*7430*/  BSSY B1, `(.L_x_219) ;  /* 0x0000005000017945 */ /* 0x000fe40003800000 */
[----:B------:R-:W-:-:S05]  /*7440*/  FFMA R5, R60, R15, R5 ;  /* 0x0000000f3c057223 */ /* 0x000fca0000000005 */
[----:B------:R0:W-:Y:S05]  /*7450*/  @P2 STG.E desc[UR16][R196.64+0x200], R5 ;  /* 0x00020005c4002986 */ /* 0x0001ea000c101910 */
[----:B------:R-:W-:Y:S05]  /*7460*/  @!P4 BRA `(.L_x_220) ;  /* 0x000000000004c947 */ /* 0x000fea0003800000 */
[----:B------:R0:W5:Y:S02]  /*7470*/  LDG.E.LTC128B R7, desc[UR16][R124.64+0x200] ;  /* 0x000200107c077981 */ /* 0x000164000c1e1920 */
.L_x_220:
[----:B------:R-:W-:Y:S05]  /*7480*/  BSYNC B1 ;  /* 0x0000000000017941 */ /* 0x000fea0003800000 */
.L_x_219:
[----:B-----5:R-:W-:Y:S01]  /*7490*/  FMUL R12, R7, R14 ;  /* 0x0000000e070c7220 */ /* 0x020fe20000400000 */
[----:B------:R-:W-:Y:S01]  /*74a0*/  ISETP.GT.AND P2, PT, R11, 0x48, P1 ;  /* 0x000000480b00780c */ /* 0x000fe20000f44270 */
[----:B------:R-:W-:Y:S02]  /*74b0*/  BSSY B1, `(.L_x_221) ;  /* 0x0000005000017945 */ /* 0x000fe40003800000 */
[----:B------:R-:W-:-:S05]  /*74c0*/  FFMA R61, R61, R15, R12 ;  /* 0x0000000f3d3d7223 */ /* 0x000fca000000000c */
[----:B------:R0:W-:Y:S05]  /*74d0*/  @P4 STG.E desc[UR16][R194.64+0x200], R61 ;  /* 0x0002003dc2004986 */ /* 0x0001ea000c101910 */
[----:B------:R-:W-:Y:S05]  /*74e0*/  @!P2 BRA `(.L_x_222) ;  /* 0x000000000004a947 */ /* 0x000fea0003800000 */
[----:B------:R0:W5:Y:S02]  /*74f0*/  LDG.E.LTC128B R7, desc[UR16][R122.64+0x220] ;  /* 0x000220107a077981 */ /* 0x000164000c1e1920 */
.L_x_222:
[----:B------:R-:W-:Y:S05]  /*7500*/  BSYNC B1 ;  /* 0x0000000000017941 */ /* 0x000fea0003800000 */
.L_x_221:
[----:B0----5:R-:W-:Y:S01]  /*7510*/  FMUL R5, R7, R14 ;  /* 0x0000000e07057220 */ /* 0x021fe20000400000 */
[----:B------:R-:W-:Y:S01]  /*7520*/  ISETP.GT.AND P4, PT, R11, 0x49, P1 ;  /* 0x000000490b00780c */ /* 0x000fe20000f84270 */
[----:B------:R-:W-:Y:S02]  /*7530*/  BSSY B1, `(.L_x_223) ;  /* 0x0000005000017945 */ /* 0x000fe40003800000 */
[----:B------:R-:W-:-:S05]  /*7540*/  FFMA R5, R62, R15, R5 ;  /* 0x0000000f3e057223 */ /* 0x000fca0000000005 */
[----:B------:R0:W-:Y:S05]  /*7550*/  @P2 STG.E desc[UR16][R196.64+0x220], R5 ;  /* 0x00022005c4002986 */ /* 0x0001ea000c101910 */
[----:B------:R-:W-:Y:S05]  /*7560*/  @!P4 BRA `(.L_x_224) ;  /* 0x000000000004c947 */ /* 0x000fea0003800000 */
[----:B------:R0:W5:Y:S02]  /*7570*/  LDG.E.LTC128B R7, desc[UR16][R124.64+0x220] ;  /* 0x000220107c077981 */ /* 0x000164000c1e1920 */
.L_x_224:
[----:B------:R-:W-:Y:S05]  /*7580*/  BSYNC B1 ;  /* 0x0000000000017941 */ /* 0x000fea0003800000 */
.L_x_223:
[----:B-----5:R-:W-:Y:S01]  /*7590*/  FMUL R12, R7, R14 ;  /* 0x0000000e070c7220 */ /* 0x020fe20000400000 */
[----:B------:R-:W-:Y:S01]  /*75a0*/  ISETP.GT.AND P2, PT, R11, 0x50, P0 ;  /* 0x000000500b00780c */ /* 0x000fe20000744270 */
[----:B------:R-:W-:Y:S02]  /*75b0*/  BSSY B1, `(.L_x_225) ;  /* 0x0000005000017945 */ /* 0x000fe40003800000 */
[----:B------:R-:W-:-:S05]  /*75c0*/  FFMA R63, R63, R15, R12 ;  /* 0x0000000f3f3f7223 */ /* 0x000fca000000000c */
[----:B------:R0:W-:Y:S05]  /*75d0*/  @P4 STG.E desc[UR16][R194.64+0x220], R63 ;  /* 0x0002203fc2004986 */ /* 0x0001ea000c101910 */
[----:B------:R-:W-:Y:S05]  /*75e0*/  @!P2 BRA `(.L_x_226) ;  /* 0x000000000004a947 */ /* 0x000fea0003800000 */
[----:B------:R0:W5:Y:S02]  /*75f0*/  LDG.E.LTC128B R7, desc[UR16][R126.64+0x200] ;  /* 0x000200107e077981 */ /* 0x000164000c1e1920 */
.L_x_226:
[----:B------:R-:W-:Y:S05]  /*7600*/  BSYNC B1 ;  /* 0x0000000000017941 */ /* 0x000fea0003800000 */
.L_x_225:
[----:B0----5:R-:W-:Y:S01]  /*7610*/  FMUL R5, R7, R14 ;  /* 0x0000000e07057220 */ /* 0x021fe20000400000 */
[----:B------:R-:W-:Y:S01]  /*7620*/  ISETP.GT.AND P4, PT, R11, 0x51, P0 ;  /* 0x000000510b00780c */ /* 0x000fe20000784270 */
[----:B------:R-:W-:Y:S02]  /*7630*/  BSSY B1, `(.L_x_227) ;  /* 0x0000005000017945 */ /* 0x000fe40003800000 */
[----:B------:R-:W-:-:S05]  /*7640*/  FFMA R5, R64, R15, R5 ;  /* 0x0000000f40057223 */ /* 0x000fca0000000005 */
[----:B------:R0:W-:Y:S05]  /*7650*/  @P2 STG.E desc[UR16][R200.64+0x200], R5 ;  /* 0x00020005c8002986 */ /* 0x0001ea000c101910 */
[----:B------:R-:W-:Y:S05]  /*7660*/  @!P4 BRA `(.L_x_228) ;  /* 0x000000000004c947 */ /* 0x000fea0003800000 */
[----:B------:R0:W5:Y:S02]  /*7670*/  LDG.E.LTC128B R7, desc[UR16][R128.64+0x200] ;  /* 0x0002001080077981 */ /* 0x000164000c1e1920 */
.L_x_228:
[----:B------:R-:W-:Y:S05]  /*7680*/  BSYNC B1 ;  /* 0x0000000000017941 */ /* 0x000fea0003800000 */
.L_x_227:
[----:B-----5:R-:W-:Y:S01]  /*7690*/  FMUL R12, R7, R14 ;  /* 0x0000000e070c7220 */ /* 0x020fe20000400000 */
[----:B------:R-:W-:Y:S01]  /*76a0*/  ISETP.GT.AND P2, PT, R11, 0x50, P1 ;  /* 0x000000500b00780c */ /* 0x000fe20000f44270 */
[----:B------:R-:W-:Y:S02]  /*76b0*/  BSSY B1, `(.L_x_229) ;  /* 0x0000005000017945 */ /* 0x000fe40003800000 */
[----:B------:R-:W-:-:S05]  /*76c0*/  FFMA R65, R65, R15, R12 ;  /* 0x0000000f41417223 */ /* 0x000fca000000000c */
[----:B------:R0:W-:Y:S05]  /*76d0*/  @P4 STG.E desc[UR16][R198.64+0x200], R65 ;  /* 0x00020041c6004986 */ /* 0x0001ea000c101910 */
[----:B------:R-:W-:Y:S05]  /*76e0*/  @!P2 BRA `(.L_x_230) ;  /* 0x000000000004a947 */ /* 0x000fea0003800000 */
[----:B------:R0:W5:Y:S02]  /*76f0*/  LDG.E.LTC128B R7, desc[UR16][R126.64+0x220] ;  /* 0x000220107e077981 */ /* 0x000164000c1e1920 */
.L_x_230:
[----:B------:R-:W-:Y:S05]  /*7700*/  BSYNC B1 ;  /* 0x0000000000017941 */ /* 0x000fea0003800000 */
.L_x_229:
[----:B0----5:R-:W-:Y:S01]  /*7710*/  FMUL R5, R7, R14 ;  /* 0x0000000e07057220 */ /* 0x021fe20000400000 */
[----:B------:R-:W-:Y:S01]  /*7720*/  ISETP.GT.AND P4, PT, R11, 0x51, P1 ;  /* 0x000000510b00780c */ /* 0x000fe20000f84270 */
[----:B------:R-:W-:Y:S02]  /*7730*/  BSSY B1, `(.L_x_231) ;  /* 0x0000005000017945 */ /* 0x000fe40003800000 */
[----:B------:R-:W-:-:S05]  /*7740*/  FFMA R5, R66, R15, R5 ;  /* 0x0000000f42057223 */ /* 0x000fca0000000005 */
[----:B------:R0:W-:Y:S05]  /*7750*/  @P2 STG.E desc[UR16][R200.64+0x220], R5 ;  /* 0x00022005c8002986 */ /* 0x0001ea000c101910 */
[----:B------:R-:W-:Y:S05]  /*7760*/  @!P4 BRA `(.L_x_232) ;  /* 0x000000000004c947 */ /* 0x000fea0003800000 */
[----:B------:R0:W5:Y:S02]  /*7770*/  LDG.E.LTC128B R7, desc[UR16][R128.64+0x220] ;  /* 0x0002201080077981 */ /* 0x000164000c1e1920 */
.L_x_232:
[----:B------:R-:W-:Y:S05]  /*7780*/  BSYNC B1 ;  /* 0x0000000000017941 */ /* 0x000fea0003800000 */
.L_x_231:
[----:B-----5:R-:W-:Y:S01]  /*7790*/  FMUL R12, R7, R14 ;  /* 0x0000000e070c7220 */ /* 0x020fe20000400000 */
[----:B------:R-:W-:Y:S01]  /*77a0*/  ISETP.GT.AND P2, PT, R11, 0x58, P0 ;  /* 0x000000580b00780c */ /* 0x000fe20000744270 */
[----:B------:R-:W-:Y:S02]  /*77b0*/  BSSY B1, `(.L_x_233) ;  /* 0x0000005000017945 */ /* 0x000fe40003800000 */
[----:B------:R-:W-:-:S05]  /*77c0*/  FFMA R67, R67, R15, R12 ;  /* 0x0000000f43437223 */ /* 0x000fca000000000c */
[----:B------:R0:W-:Y:S05]  /*77d0*/  @P4 STG.E desc[UR16][R198.64+0x220], R67 ;  /* 0x00022043c6004986 */ /* 0x0001ea000c101910 */
[----:B------:R-:W-:Y:S05]  /*77e0*/  @!P2 BRA `(.L_x_234) ;  /* 0x000000000004a947 */ /* 0x000fea0003800000 */
[----:B------:R0:W5:Y:S02]  /*77f0*/  LDG.E.LTC128B R7, desc[UR16][R202.64+0x200] ;  /* 0x00020010ca077981 */ /* 0x000164000c1e1920 */
.L_x_234:
[----:B------:R-:W-:Y:S05]  /*7800*/  BSYNC B1 ;  /* 0x0000000000017941 */ /* 0x000fea0003800000 */
.L_x_233:
[----:B0----5:R-:W-:Y:S01]  /*7810*/  FMUL R5, R7, R14 ;  /* 0x0000000e07057220 */ /* 0x021fe20000400000 */
[----:B------:R-:W-:Y:S01]  /*7820*/  ISETP.GT.AND P4, PT, R11, 0x59, P0 ;  /* 0x000000590b00780c */ /* 0x000fe20000784270 */
[----:B------:R-:W-:Y:S02]  /*7830*/  BSSY B1, `(.L_x_235) ;  /* 0x0000005000017945 */ /* 0x000fe40003800000 */
[----:B------:R-:W-:-:S05]  /*7840*/  FFMA R5, R68, R15, R5 ;  /* 0x0000000f44057223 */ /* 0x000fca0000000005 */
[----:B------:R0:W-:Y:S05]  /*7850*/  @P2 STG.E desc[UR16][R204.64+0x200], R5 ;  /* 0x00020005cc002986 */ /* 0x0001ea000c101910 */
[----:B------:R-:W-:Y:S05]  /*7860*/  @!P4 BRA `(.L_x_236) ;  /* 0x000000000004c947 */ /* 0x000fea0003800000 */
[----:B------:R0:W5:Y:S02]  /*7870*/  LDG.E.LTC128B R7, desc[UR16][R132.64+0x200] ;  /* 0x0002001084077981 */ /* 0x000164000c1e1920 */
.L_x_236:
[----:B------:R-:W-:Y:S05]  /*7880*/  BSYNC B1 ;  /* 0x0000000000017941 */ /* 0x000fea0003800000 */
.L_x_235:
[----:B-----5:R-:W-:Y:S01]  /*7890*/  FMUL R12, R7, R14 ;  /* 0x0000000e070c7220 */ /* 0x020fe20000400000 */
[----:B------:R-:W-:Y:S01]  /*78a0*/  ISETP.GT.AND P2, PT, R11, 0x58, P1 ;  /* 0x000000580b00780c */ /* 0x000fe20000f44270 */
[----:B------:R-:W-:Y:S02]  /*78b0*/  BSSY B1, `(.L_x_237) ;  /* 0x0000005000017945 */ /* 0x000fe40003800000 */
[----:B------:R-:W-:-:S05]  /*78c0*/  FFMA R69, R69, R15, R12 ;  /* 0x0000000f45457223 */ /* 0x000fca000000000c */
[----:B------:R0:W-:Y:S05]  /*78d0*/  @P4 STG.E desc[UR16][R130.64+0x200], R69 ;  /* 0x0002004582004986 */ /* 0x0001ea000c101910 */
[----:B------:R-:W-:Y:S05]  /*78e0*/  @!P2 BRA `(.L_x_238) ;  /* 0x000000000004a947 */ /* 0x000fea0003800000 */
[----:B------:R0:W5:Y:S02]  /*78f0*/  LDG.E.LTC128B R7, desc[UR16][R202.64+0x220] ;  /* 0x00022010ca077981 */ /* 0x000164000c1e1920 */
.L_x_238:
[----:B------:R-:W-:Y:S05]  /*7900*/  BSYNC B1 ;  /* 0x0000000000017941 */ /* 0x000fea0003800000 */
.L_x_237:
[----:B0----5:R-:W-:Y:S01]  /*7910*/  FMUL R5, R7, R14 ;  /* 0x0000000e07057220 */ /* 0x021fe20000400000 */
[----:B------:R-:W-:Y:S01]  /*7920*/  ISETP.GT.AND P4, PT, R11, 0x59, P1 ;  /* 0x000000590b00780c */ /* 0x000fe20000f84270 */
[----:B------:R-:W-:Y:S02]  /*7930*/  BSSY B1, `(.L_x_239) ;  /* 0x0000005000017945 */ /* 0x000fe40003800000 */
[----:B------:R-:W-:-:S05]  /*7940*/  FFMA R5, R70, R15, R5 ;  /* 0x0000000f46057223 */ /* 0x000fca0000000005 */
[----:B------:R0:W-:Y:S05]  /*7950*/  @P2 STG.E desc[UR16][R204.64+0x220], R5 ;  /* 0x00022005cc002986 */ /* 0x0001ea000c101910 */
[----:B------:R-:W-:Y:S05]  /*7960*/  @!P4 BRA `(.L_x_240) ;  /* 0x000000000004c947 */ /* 0x000fea0003800000 */
[----:B------:R0:W5:Y:S02]  /*7970*/  LDG.E.LTC128B R7, desc[UR16][R132.64+0x220] ;  /* 0x0002201084077981 */ /* 0x000164000c1e1920 */
.L_x_240:
[----:B------:R-:W-:Y:S05]  /*7980*/  BSYNC B1 ;  /* 0x0000000000017941 */ /* 0x000fea0003800000 */
.L_x_239:
[----:B-----5:R-:W-:Y:S01]  /*7990*/  FMUL R12, R7, R14 ;  /* 0x0000000e070c7220 */ /* 0x020fe20000400000 */
[----:B------:R-:W-:Y:S01]  /*79a0*/  ISETP.GT.AND P2, PT, R11, 0x60, P0 ;  /* 0x000000600b00780c */ /* 0x000fe20000744270 */
[----:B------:R-:W-:Y:S02]  /*79b0*/  BSSY B1, `(.L_x_241) ;  /* 0x0000005000017945 */ /* 0x000fe40003800000 */
[----:B------:R-:W-:-:S05]  /*79c0*/  FFMA R71, R71, R15, R12 ;  /* 0x0000000f47477223 */ /* 0x000fca000000000c */
[----:B------:R0:W-:Y:S05]  /*79d0*/  @P4 STG.E desc[UR16][R130.64+0x220], R71 ;  /* 0x0002204782004986 */ /* 0x0001ea000c101910 */
[----:B------:R-:W-:Y:S05]  /*79e0*/  @!P2 BRA `(.L_x_242) ;  /* 0x000000000004a947 */ /* 0x000fea0003800000 */
[----:B------:R0:W5:Y:S02]  /*79f0*/  LDG.E.LTC128B R7, desc[UR16][R206.64+0x200] ;  /* 0x00020010ce077981 */ /* 0x000164000c1e1920 */
.L_x_242:
[----:B------:R-:W-:Y:S05]  /*7a00*/  BSYNC B1 ;  /* 0x0000000000017941 */ /* 0x000fea0003800000 */
.L_x_241:
[----:B0----5:R-:W-:Y:S01]  /*7a10*/  FMUL R5, R7, R14 ;  /* 0x0000000e07057220 */ /* 0x021fe20000400000 */
[----:B------:R-:W-:Y:S01]  /*7a20*/  ISETP.GT.AND P4, PT, R11, 0x61, P0 ;  /* 0x000000610b00780c */ /* 0x000fe20000784270 */
[----:B------:R-:W-:Y:S02]  /*7a30*/  BSSY B1, `(.L_x_243) ;  /* 0x0000005000017945 */ /* 0x000fe40003800000 */
[----:B------:R-:W-:-:S05]  /*7a40*/  FFMA R5, R72, R15, R5 ;  /* 0x0000000f48057223 */ /* 0x000fca0000000005 */
[----:B------:R0:W-:Y:S05]  /*7a50*/  @P2 STG.E desc[UR16][R208.64+0x200], R5 ;  /* 0x00020005d0002986 */ /* 0x0001ea000c101910 */
[----:B------:R-:W-:Y:S05]  /*7a60*/  @!P4 BRA `(.L_x_244) ;  /* 0x000000000004c947 */ /* 0x000fea0003800000 */
[----:B------:R0:W5:Y:S02]  /*7a70*/  LDG.E.LTC128B R7, desc[UR16][R136.64+0x200] ;  /* 0x0002001088077981 */ /* 0x000164000c1e1920 */
.L_x_244:
[----:B------:R-:W-:Y:S05]  /*7a80*/  BSYNC B1 ;  /* 0x0000000000017941 */ /* 0x000fea0003800000 */
.L_x_243:
[----:B-----5:R-:W-:Y:S01]  /*7a90*/  FMUL R12, R7, R14 ;  /* 0x0000000e070c7220 */ /* 0x020fe20000400000 */
[----:B------:R-:W-:Y:S01]  /*7aa0*/  ISETP.GT.AND P2, PT, R11, 0x60, P1 ;  /* 0x000000600b00780c */ /* 0x000fe20000f44270 */
[----:B------:R-:W-:Y:S02]  /*7ab0*/  BSSY B1, `(.L_x_245) ;  /* 0x0000005000017945 */ /* 0x000fe40003800000 */
[----:B------:R-:W-:-:S05]  /*7ac0*/  FFMA R73, R73, R15, R12 ;  /* 0x0000000f49497223 */ /* 0x000fca000000000c */
[----:B------:R0:W-:Y:S05]  /*7ad0*/  @P4 STG.E desc[UR16][R134.64+0x200], R73 ;  /* 0x0002004986004986 */ /* 0x0001ea000c101910 */
[----:B------:R-:W-:Y:S05]  /*7ae0*/  @!P2 BRA `(.L_x_246) ;  /* 0x000000000004a947 */ /* 0x000fea0003800000 */
[----:B------:R0:W5:Y:S02]  /*7af0*/  LDG.E.LTC128B R7, desc[UR16][R206.64+0x220] ;  /* 0x00022010ce077981 */ /* 0x000164000c1e1920 */
.L_x_246:
[----:B------:R-:W-:Y:S05]  /*7b00*/  BSYNC B1 ;  /* 0x0000000000017941 */ /* 0x000fea0003800000 */
.L_x_245:
[----:B0----5:R-:W-:Y:S01]  /*7b10*/  FMUL R5, R7, R14 ;  /* 0x0000000e07057220 */ /* 0x021fe20000400000 */
[----:B------:R-:W-:Y:S01]  /*7b20*/  ISETP.GT.AND P4, PT, R11, 0x61, P1 ;  /* 0x000000610b00780c */ /* 0x000fe20000f84270 */
[----:B------:R-:W-:Y:S02]  /*7b30*/  BSSY B1, `(.L_x_247) ;  /* 0x0000005000017945 */ /* 0x000fe40003800000 */
[----:B------:R-:W-:-:S05]  /*7b40*/  FFMA R5, R74, R15, R5 ;  /* 0x0000000f4a057223 */ /* 0x000fca0000000005 */
[----:B------:R0:W-:Y:S05]  /*7b50*/  @P2 STG.E desc[UR16][R208.64+0x220], R5 ;  /* 0x00022005d0002986 */ /* 0x0001ea000c101910 */
[----:B------:R-:W-:Y:S05]  /*7b60*/  @!P4 BRA `(.L_x_248) ;  /* 0x000000000004c947 */ /* 0x000fea0003800000 */
[----:B------:R0:W5:Y:S02]  /*7b70*/  LDG.E.LTC128B R7, desc[UR16][R136.64+0x220] ;  /* 0x0002201088077981 */ /* 0x000164000c1e1920 */
.L_x_248:
[----:B------:R-:W-:Y:S05]  /*7b80*/  BSYNC B1 ;  /* 0x0000000000017941 */ /* 0x000fea0003800000 */
.L_x_247:
[----:B-----5:R-:W-:Y:S01]  /*7b90*/  FMUL R12, R7, R14 ;  /* 0x0000000e070c7220 */ /* 0x020fe20000400000 */
[----:B------:R-:W-:Y:S01]  /*7ba0*/  ISETP.GT.AND P2, PT, R11, 0x68, P0 ;  /* 0x000000680b00780c */ /* 0x000fe20000744270 */
[----:B------:R-:W-:Y:S02]  /*7bb0*/  BSSY B1, `(.L_x_249) ;  /* 0x0000005000017945 */ /* 0x000fe40003800000 */
[----:B------:R-:W-:-:S05]  /*7bc0*/  FFMA R75, R75, R15, R12 ;  /* 0x0000000f4b4b7223 */ /* 0x000fca000000000c */
[----:B------:R0:W-:Y:S05]  /*7bd0*/  @P4 STG.E desc[UR16][R134.64+0x220], R75 ;  /* 0x0002204b86004986 */ /* 0x0001ea000c101910 */
[----:B------:R-:W-:Y:S05]  /*7be0*/  @!P2 BRA `(.L_x_250) ;  /* 0x000000000004a947 */ /* 0x000fea0003800000 */
[----:B------:R0:W5:Y:S02]  /*7bf0*/  LDG.E.LTC128B R7, desc[UR16][R138.64+0x200] ;  /* 0x000200108a077981 */ /* 0x000164000c1e1920 */
.L_x_250:
[----:B------:R-:W-:Y:S05]  /*7c00*/  BSYNC B1 ;  /* 0x0000000000017941 */ /* 0x000fea0003800000 */
.L_x_249:
[----:B0----5:R-:W-:Y:S01]  /*7c10*/  FMUL R5, R7, R14 ;  /* 0x0000000e07057220 */ /* 0x021fe20000400000 */
[----:B------:R-:W-:Y:S01]  /*7c20*/  ISETP.GT.AND P4, PT, R11, 0x69, P0 ;  /* 0x000000690b00780c */ /* 0x000fe20000784270 */
[----:B------:R-:W-:Y:S02]  /*7c30*/  BSSY B1, `(.L_x_251) ;  /* 0x0000005000017945 */ /* 0x000fe40003800000 */
[----:B------:R-:W-:-:S05]  /*7c40*/  FFMA R5, R76, R15, R5 ;  /* 0x0000000f4c057223 */ /* 0x000fca0000000005 */
[----:B------:R0:W-:Y:S05]  /*7c50*/  @P2 STG.E desc[UR16][R210.64+0x200], R5 ;  /* 0x00020005d2002986 */ /* 0x0001ea000c101910 */
[----:B------:R-:W-:Y:S05]  /*7c60*/  @!P4 BRA `(.L_x_252) ;  /* 0x000000000004c947 */ /* 0x000fea0003800000 */
[----:B------:R0:W5:Y:S02]  /*7c70*/  LDG.E.LTC128B R7, desc[UR16][R214.64+0x200] ;  /* 0x00020010d6077981 */ /* 0x000164000c1e1920 */
.L_x_252:
[----:B------:R-:W-:Y:S05]  /*7c80*/  BSYNC B1 ;  /* 0x0000000000017941 */ /* 0x000fea0003800000 */
.L_x_251:
[----:B-----5:R-:W-:Y:S01]  /*7c90*/  FMUL R12, R7, R14 ;  /* 0x0000000e070c7220 */ /* 0x020fe20000400000 */
[----:B------:R-:W-:Y:S01]  /*7ca0*/  ISETP.GT.AND P2, PT, R11, 0x68, P1 ;  /* 0x000000680b00780c */ /* 0x000fe20000f44270 */
[----:B------:R-:W-:Y:S02]  /*7cb0*/  BSSY B1, `(.L_x_253) ;  /* 0x0000005000017945 */ /* 0x000fe40003800000 */
[----:B------:R-:W-:-:S05]  /*7cc0*/  FFMA R77, R77, R15, R12 ;  /* 0x0000000f4d4d7223 */ /* 0x000fca000000000c */
[----:B------:R0:W-:Y:S05]  /*7cd0*/  @P4 STG.E desc[UR16][R140.64+0x200], R77 ;  /* 0x0002004d8c004986 */ /* 0x0001ea000c101910 */
[----:B------:R-:W-:Y:S05]  /*7ce0*/  @!P2 BRA `(.L_x_254) ;  /* 0x000000000004a947 */ /* 0x000fea0003800000 */
[----:B------:R0:W5:Y:S02]  /*7cf0*/  LDG.E.LTC128B R7, desc[UR16][R138.64+0x220] ;  /* 0x000220108a077981 */ /* 0x000164000c1e1920 */
.L_x_254:
[----:B------:R-:W-:Y:S05]  /*7d00*/  BSYNC B1 ;  /* 0x0000000000017941 */ /* 0x000fea0003800000 */
.L_x_253:
[----:B0----5:R-:W-:Y:S01]  /*7d10*/  FMUL R5, R7, R14 ;  /* 0x0000000e07057220 */ /* 0x021fe20000400000 */
[----:B------:R-:W-:Y:S01]  /*7d20*/  ISETP.GT.AND P4, PT, R11, 0x69, P1 ;  /* 0x000000690b00780c */ /* 0x000fe20000f84270 */
[----:B------:R-:W-:Y:S02]  /*7d30*/  BSSY B1, `(.L_x_255) ;  /* 0x0000005000017945 */ /* 0x000fe40003800000 */
[----:B------:R-:W-:-:S05]  /*7d40*/  FFMA R5, R78, R15, R5 ;  /* 0x0000000f4e057223 */ /* 0x000fca0000000005 */
[----:B------:R0:W-:Y:S05]  /*7d50*/  @P2 STG.E desc[UR16][R210.64+0x220], R5 ;  /* 0x00022005d2002986 */ /* 0x0001ea000c101910 */
[----:B------:R-:W-:Y:S05]  /*7d60*/  @!P4 BRA `(.L_x_256) ;  /* 0x000000000004c947 */ /* 0x000fea0003800000 */
[----:B------:R0:W5:Y:S02]  /*7d70*/  LDG.E.LTC128B R7, desc[UR16][R214.64+0x220] ;  /* 0x00022010d6077981 */ /* 0x000164000c1e1920 */
.L_x_256:
[----:B------:R-:W-:Y:S05]  /*7d80*/  BSYNC B1 ;  /* 0x0000000000017941 */ /* 0x000fea0003800000 */
.L_x_255:
[----:B-----5:R-:W-:Y:S01]  /*7d90*/  FMUL R12, R7, R14 ;  /* 0x0000000e070c7220 */ /* 0x020fe20000400000 */
[----:B------:R-:W-:Y:S01]  /*7da0*/  ISETP.GT.AND P2, PT, R11, 0x70, P0 ;  /* 0x000000700b00780c */ /* 0x000fe20000744270 */
[----:B------:R-:W-:Y:S02]  /*7db0*/  BSSY B1, `(.L_x_257) ;  /* 0x0000005000017945 */ /* 0x000fe40003800000 */
[----:B------:R-:W-:-:S05]  /*7dc0*/  FFMA R79, R79, R15, R12 ;  /* 0x0000000f4f4f7223 */ /* 0x000fca000000000c */
[----:B------:R0:W-:Y:S05]  /*7dd0*/  @P4 STG.E desc[UR16][R140.64+0x220], R79 ;  /* 0x0002204f8c004986 */ /* 0x0001ea000c101910 */
[----:B------:R-:W-:Y:S05]  /*7de0*/  @!P2 BRA `(.L_x_258) ;  /* 0x000000000004a947 */ /* 0x000fea0003800000 */
[----:B------:R0:W5:Y:S02]  /*7df0*/  LDG.E.LTC128B R7, desc[UR16][R142.64+0x200] ;  /* 0x000200108e077981 */ /* 0x000164000c1e1920 */
.L_x_258:
[----:B------:R-:W-:Y:S05]  /*7e00*/  BSYNC B1 ;  /* 0x0000000000017941 */ /* 0x000fea0003800000 */
.L_x_257:
[----:B0----5:R-:W-:Y:S01]  /*7e10*/  FMUL R5, R7, R14 ;  /* 0x0000000e07057220 */ /* 0x021fe20000400000 */
[----:B------:R-:W-:Y:S01]  /*7e20*/  ISETP.GT.AND P4, PT, R11, 0x71, P0 ;  /* 0x000000710b00780c */ /* 0x000fe20000784270 */
[----:B------:R-:W-:Y:S02]  /*7e30*/  BSSY B1, `(.L_x_259) ;  /* 0x0000005000017945 */ /* 0x000fe40003800000 */
[----:B------:R-:W-:-:S05]  /*7e40*/  FFMA R5, R80, R15, R5 ;  /* 0x0000000f50057223 */ /* 0x000fca0000000005 */
[----:B------:R0:W-:Y:S05]  /*7e50*/  @P2 STG.E desc[UR16][R216.64+0x200], R5 ;  /* 0x00020005d8002986 */ /* 0x0001ea000c101910 */
[----:B------:R-:W-:Y:S05]  /*7e60*/  @!P4 BRA `(.L_x_260) ;  /* 0x000000000004c947 */ /* 0x000fea0003800000 */
[----:B------:R0:W5:Y:S02]  /*7e70*/  LDG.E.LTC128B R7, desc[UR16][R212.64+0x200] ;  /* 0x00020010d4077981 */ /* 0x000164000c1e1920 */
.L_x_260:
[----:B------:R-:W-:Y:S05]  /*7e80*/  BSYNC B1 ;  /* 0x0000000000017941 */ /* 0x000fea0003800000 */
.L_x_259:
[----:B-----5:R-:W-:Y:S01]  /*7e90*/  FMUL R12, R7, R14 ;  /* 0x0000000e070c7220 */ /* 0x020fe20000400000 */
[----:B------:R-:W-:Y:S01]  /*7ea0*/  ISETP.GT.AND P2, PT, R11, 0x70, P1 ;  /* 0x000000700b00780c */ /* 0x000fe20000f44270 */
[----:B------:R-:W-:Y:S02]  /*7eb0*/  BSSY B1, `(.L_x_261) ;  /* 0x0000005000017945 */ /* 0x000fe40003800000 */
[----:B------:R-:W-:-:S05]  /*7ec0*/  FFMA R81, R81, R15, R12 ;  /* 0x0000000f51517223 */ /* 0x000fca000000000c */
[----:B------:R0:W-:Y:S05]  /*7ed0*/  @P4 STG.E desc[UR16][R144.64+0x200], R81 ;  /* 0x0002005190004986 */ /* 0x0001ea000c101910 */
[----:B------:R-:W-:Y:S05]  /*7ee0*/  @!P2 BRA `(.L_x_262) ;  /* 0x000000000004a947 */ /* 0x000fea0003800000 */
[----:B------:R0:W5:Y:S02]  /*7ef0*/  LDG.E.LTC128B R7, desc[UR16][R142.64+0x220] ;  /* 0x000220108e077981 */ /* 0x000164000c1e1920 */
.L_x_262:
[----:B------:R-:W-:Y:S05]  /*7f00*/  BSYNC B1 ;  /* 0x0000000000017941 */ /* 0x000fea0003800000 */
.L_x_261:
[----:B0----5:R-:W-:Y:S01]  /*7f10*/  FMUL R5, R7, R14 ;  /* 0x0000000e07057220 */ /* 0x021fe20000400000 */
[----:B------:R-:W-:Y:S01]  /*7f20*/  ISETP.GT.AND P4, PT, R11, 0x71, P1 ;  /* 0x000000710b00780c */ /* 0x000fe20000f84270 */
[----:B------:R-:W-:Y:S02]  /*7f30*/  BSSY B1, `(.L_x_263) ;  /* 0x0000005000017945 */ /* 0x000fe40003800000 */
[----:B------:R-:W-:-:S05]  /*7f40*/  FFMA R5, R82, R15, R5 ;  /* 0x0000000f52057223 */ /* 0x000fca0000000005 */
[----:B------:R0:W-:Y:S05]  /*7f50*/  @P2 STG.E desc[UR16][R216.64+0x220], R5 ;  /* 0x00022005d8002986 */ /* 0x0001ea000c101910 */
[----:B------:R-:W-:Y:S05]  /*7f60*/  @!P4 BRA `(.L_x_264) ;  /* 0x000000000004c947 */ /* 0x000fea0003800000 */
[----:B------:R0:W5:Y:S02]  /*7f70*/  LDG.E.LTC128B R7, desc[UR16][R212.64+0x220] ;  /* 0x00022010d4077981 */ /* 0x000164000c1e1920 */
.L_x_264:
[----:B------:R-:W-:Y:S05]  /*7f80*/  BSYNC B1 ;  /* 0x0000000000017941 */ /* 0x000fea0003800000 */
.L_x_263:
[----:B-----5:R-:W-:Y:S01]  /*7f90*/  FMUL R12, R7, R14 ;  /* 0x0000000e070c7220 */ /* 0x020fe20000400000 */
[----:B------:R-:W-:Y:S01]  /*7fa0*/  ISETP.GT.AND P2, PT, R11, 0x78, P0 ;  /* 0x000000780b00780c */ /* 0x000fe20000744270 */
[----:B------:R-:W-:Y:S02]  /*7fb0*/  BSSY B1, `(.L_x_265) ;  /* 0x0000005000017945 */ /* 0x000fe40003800000 */
[----:B------:R-:W-:-:S05]  /*7fc0*/  FFMA R83, R83, R15, R12 ;  /* 0x0000000f53537223 */ /* 0x000fca000000000c */
[----:B------:R0:W-:Y:S05]  /*7fd0*/  @P4 STG.E desc[UR16][R144.64+0x220], R83 ;  /* 0x0002205390004986 */ /* 0x0001ea000c101910 */
[----:B------:R-:W-:Y:S05]  /*7fe0*/  @!P2 BRA `(.L_x_266) ;  /* 0x000000000004a947 */ /* 0x000fea0003800000 */
[----:B------:R0:W5:Y:S02]  /*7ff0*/  LDG.E.LTC128B R7, desc[UR16][R22.64+0x200] ;  /* 0x0002001016077981 */ /* 0x000164000c1e1920 */
.L_x_266:
[----:B------:R-:W-:Y:S05]  /*8000*/  BSYNC B1 ;  /* 0x0000000000017941 */ /* 0x000fea0003800000 */
.L_x_265:
[----:B0----5:R-:W-:Y:S01]  /*8010*/  FMUL R5, R7, R14 ;  /* 0x0000000e07057220 */ /* 0x021fe20000400000 */
[----:B------:R-:W-:Y:S01]  /*8020*/  ISETP.GT.AND P0, PT, R11, 0x79, P0 ;  /* 0x000000790b00780c */ /* 0x000fe20000704270 */
[----:B------:R-:W-:Y:S02]  /*8030*/  BSSY B1, `(.L_x_267) ;  /* 0x0000005000017945 */ /* 0x000fe40003800000 */
[----:B------:R-:W-:-:S05]  /*8040*/  FFMA R5, R84, R15, R5 ;  /* 0x0000000f54057223 */ /* 0x000fca0000000005 */
[----:B------:R0:W-:Y:S05]  /*8050*/  @P2 STG.E desc[UR16][R18.64+0x200], R5 ;  /* 0x0002000512002986 */ /* 0x0001ea000c101910 */
[----:B------:R-:W-:Y:S05]  /*8060*/  @!P0 BRA `(.L_x_268) ;  /* 0x0000000000048947 */ /* 0x000fea0003800000 */
[----:B------:R0:W5:Y:S02]  /*8070*/  LDG.E.LTC128B R7, desc[UR16][R8.64+0x200] ;  /* 0x0002001008077981 */ /* 0x000164000c1e1920 */
.L_x_268:
[----:B------:R-:W-:Y:S05]  /*8080*/  BSYNC B1 ;  /* 0x0000000000017941 */ /* 0x000fea0003800000 */
.L_x_267:
[----:B-----5:R-:W-:Y:S01]  /*8090*/  FMUL R12, R7, R14 ;  /* 0x0000000e070c7220 */ /* 0x020fe20000400000 */
[----:B------:R-:W-:Y:S01]  /*80a0*/  ISETP.GT.AND P2, PT, R11, 0x78, P1 ;  /* 0x000000780b00780c */ /* 0x000fe20000f44270 */
[----:B------:R-:W-:Y:S02]  /*80b0*/  BSSY B1, `(.L_x_269) ;  /* 0x0000005000017945 */ /* 0x000fe40003800000 */
[----:B------:R-:W-:-:S05]  /*80c0*/  FFMA R85, R85, R15, R12 ;  /* 0x0000000f55557223 */ /* 0x000fca000000000c */
[----:B------:R0:W-:Y:S05]  /*80d0*/  @P0 STG.E desc[UR16][R16.64+0x200], R85 ;  /* 0x0002005510000986 */ /* 0x0001ea000c101910 */
[----:B------:R-:W-:Y:S05]  /*80e0*/  @!P2 BRA `(.L_x_270) ;  /* 0x000000000004a947 */ /* 0x000fea0003800000 */
[----:B------:R0:W5:Y:S02]  /*80f0*/  LDG.E.LTC128B R7, desc[UR16][R22.64+0x220] ;  /* 0x0002201016077981 */ /* 0x000164000c1e1920 */
.L_x_270:
[----:B------:R-:W-:Y:S05]  /*8100*/  BSYNC B1 ;  /* 0x0000000000017941 */ /* 0x000fea0003800000 */
.L_x_269:
[----:B0----5:R-:W-:Y:S01]  /*8110*/  FMUL R5, R7, R14 ;  /* 0x0000000e07057220 */ /* 0x021fe20000400000 */
[----:B------:R-:W-:Y:S01]  /*8120*/  ISETP.GT.AND P1, PT, R11, 0x79, P1 ;  /* 0x000000790b00780c */ /* 0x000fe20000f24270 */
[----:B------:R-:W-:Y:S02]  /*8130*/  BSSY B1, `(.L_x_271) ;  /* 0x0000005000017945 */ /* 0x000fe40003800000 */
[----:B------:R-:W-:-:S05]  /*8140*/  FFMA R5, R86, R15, R5 ;  /* 0x0000000f56057223 */ /* 0x000fca0000000005 */
[----:B------:R0:W-:Y:S05]  /*8150*/  @P2 STG.E desc[UR16][R18.64+0x220], R5 ;  /* 0x0002200512002986 */ /* 0x0001ea000c101910 */
[----:B------:R-:W-:Y:S05]  /*8160*/  @!P1 BRA `(.L_x_272) ;  /* 0x0000000000049947 */ /* 0x000fea0003800000 */
[----:B------:R0:W5:Y:S02]  /*8170*/  LDG.E.LTC128B R7, desc[UR16][R8.64+0x220] ;  /* 0x0002201008077981 */ /* 0x000164000c1e1920 */
.L_x_272:
[----:B------:R-:W-:Y:S05]  /*8180*/  BSYNC B1 ;  /* 0x0000000000017941 */ /* 0x000fea0003800000 */
.L_x_271:
[----:B0----5:R-:W-:-:S04]  /*8190*/  FMUL R8, R7, R14 ;  /* 0x0000000e07087220 */ /* 0x021fc80000400000 */
[----:B------:R-:W-:Y:S01]  /*81a0*/  FFMA R87, R87, R15, R8 ;  /* 0x0000000f57577223 */ /* 0x000fe20000000008 */
[----:B------:R-:W-:Y:S06]  /*81b0*/  @!P1 BRA `(.L_x_273) ;  /* 0x0000001c00209947 */ /* 0x000fec0003800000 */
[----:B------:R0:W-:Y:S01]  /*81c0*/  STG.E desc[UR16][R16.64+0x220], R87 ;  /* 0x0002205710007986 */ /* 0x0001e2000c101910 */
[----:B------:R-:W-:Y:S05]  /*81d0*/  BRA `(.L_x_273) ;  /* 0x0000001c00187947 */ /* 0x000fea0003800000 */
.L_x_22:
[----:B------:R-:W-:Y:S01]  /*81e0*/  ULDC.64 UR8, c[0x0][0x6c0] ;  /* 0x0001b00000087ab9 */ /* 0x000fe20000000a00 */
[----:B------:R-:W-:Y:S01]  /*81f0*/  ISETP.GT.AND P1, PT, R12, 0x8, PT ;  /* 0x000000080c00780c */ /* 0x000fe20003f24270 */
[-C--:B--2---:R-:W-:Y:S01]  /*8200*/  FMUL R7, R88, R15.reuse ;  /* 0x0000000f58077220 */ /* 0x084fe20000400000 */
[C---:B------:R-:W-:Y:S01]  /*8210*/  LEA R8, P5, R160.reuse, UR8, 0x2 ;  /* 0x00000008a0087c11 */ /* 0x040fe2000f8a10ff */
[-C--:B------:R-:W-:Y:S01]  /*8220*/  FMUL R89, R89, R15.reuse ;  /* 0x0000000f59597220 */ /* 0x080fe20000400000 */
[----:B------:R-:W-:Y:S01]  /*8230*/  ISETP.GT.AND P6, PT, R11, 0x1, P2 ;  /* 0x000000010b00780c */ /* 0x000fe200017c4270 */
[-C--:B------:R-:W-:Y:S01]  /*8240*/  FMUL R91, R91, R15.reuse ;  /* 0x0000000f5b5b7220 */ /* 0x080fe20000400000 */
[----:B------:R-:W-:Y:S01]  /*8250*/  LEA.HI.X R9, R160, UR9, R21, 0x2, P5 ;  /* 0x00000009a0097c11 */ /* 0x000fe2000a8f1415 */
[----:B------:R-:W-:Y:S01]  /*8260*/  FMUL R21, R90, R15 ;  /* 0x0000000f5a157220 */ /* 0x000fe20000400000 */
[C---:B------:R-:W-:Y:S01]  /*8270*/  LEA R16, P5, R164.reuse, R8, 0x2 ;  /* 0x00000008a4107211 */ /* 0x040fe200078a10ff */
[C---:B------:R-:W-:Y:S01]  /*8280*/  IMAD.SHL.U32 R5, R164.reuse, 0x20, RZ ;  /* 0x00000020a4057824 */ /* 0x040fe200078e00ff */
[----:B------:R-:W-:Y:S01]  /*8290*/  ISETP.GT.AND P0, PT, R11, RZ, P1 ;  /* 0x000000ff0b00720c */ /* 0x000fe20000f04270 */
[----:B------:R0:W-:Y:S01]  /*82a0*/  @P4 STG.E desc[UR16][R8.64], R7 ;  /* 0x0000000708004986 */ /* 0x0001e2000c101910 */
[C---:B------:R-:W-:Y:S01]  /*82b0*/  LEA.HI.X R17, R164.reuse, R9, R165, 0x2, P5 ;  /* 0x00000009a4117211 */ /* 0x040fe200028f14a5 */
[----:B------:R-:W-:Y:S01]  /*82c0*/  IMAD R23, R165, 0x1c, RZ ;  /* 0x0000001ca5177824 */ /* 0x000fe200078e02ff */
[----:B------:R-:W-:Y:S01]  /*82d0*/  ISETP.GT.AND P5, PT, R11, 0x1, P1 ;  /* 0x000000010b00780c */ /* 0x000fe20000fa4270 */
[----:B------:R-:W-:Y:S01]  /*82e0*/  FMUL R93, R93, R15 ;  /* 0x0000000f5d5d7220 */ /* 0x000fe20000400000 */
[----:B------:R-:W-:Y:S01]  /*82f0*/  ISETP.GT.AND P4, PT, R11, 0x8, P2 ;  /* 0x000000080b00780c */ /* 0x000fe20001784270 */
[----:B------:R-:W-:Y:S01]  /*8300*/  @P6 STG.E desc[UR16][R16.64], R89 ;  /* 0x0000005910006986 */ /* 0x000fe2000c101910 */
[C---:B------:R-:W-:Y:S01]  /*8310*/  IMAD.WIDE.U32 R18, R164.reuse, 0x1c, R16 ;  /* 0x0000001ca4127825 */ /* 0x040fe200078e0010 */
[----:B------:R-:W-:-:S03]  /*8320*/  SHF.L.U64.HI R165, R164, 0x5, R165 ;  /* 0x00000005a4a57819 */ /* 0x000fc600000102a5 */
[-C--:B------:R-:W-:Y:S01]  /*8330*/  FMUL R153, R94, R15.reuse ;  /* 0x0000000f5e997220 */ /* 0x080fe20000400000 */
[----:B------:R-:W-:Y:S01]  /*8340*/  ISETP.GT.AND P6, PT, R11, 0x8, P1 ;  /* 0x000000080b00780c */ /* 0x000fe20000fc4270 */
[----:B------:R-:W-:Y:S01]  /*8350*/  IMAD.IADD R19, R23, 0x1, R19 ;  /* 0x0000000117137824 */ /* 0x000fe200078e0213 */
[----:B------:R1:W-:Y:S01]  /*8360*/  @P0 STG.E desc[UR16][R8.64+0x20], R21 ;  /* 0x0000201508000986 */ /* 0x0003e2000c101910 */
[----:B------:R-:W-:Y:S01]  /*8370*/  ISETP.GT.AND P0, PT, R11, 0x9, P2 ;  /* 0x000000090b00780c */ /* 0x000fe20001704270 */
[-C--:B0-----:R-:W-:Y:S01]  /*8380*/  FMUL R7, R92, R15.reuse ;  /* 0x0000000f5c077220 */ /* 0x081fe20000400000 */
[-C--:B------:R-:W-:Y:S01]  /*8390*/  FMUL R95, R95, R15.reuse ;  /* 0x0000000f5f5f7220 */ /* 0x080fe20000400000 */
[----:B------:R-:W-:Y:S01]  /*83a0*/  @P5 STG.E desc[UR16][R16.64+0x20], R91 ;  /* 0x0000205b10005986 */ /* 0x000fe2000c101910 */
[----:B------:R-:W-:Y:S01]  /*83b0*/  IADD3 R20, P5, R5, R16, RZ ;  /* 0x0000001005147210 */ /* 0x000fe20007fbe0ff */
[-C--:B------:R-:W-:Y:S01]  /*83c0*/  FMUL R155, R96, R15.reuse ;  /* 0x0000000f609b7220 */ /* 0x080fe20000400000 */
[-C--:B------:R-:W-:Y:S01]  /*83d0*/  FMUL R97, R97, R15.reuse ;  /* 0x0000000f61617220 */ /* 0x080fe20000400000 */
[----:B------:R0:W-:Y:S01]  /*83e0*/  @P4 STG.E desc[UR16][R18.64], R7 ;  /* 0x0000000712004986 */ /* 0x0001e2000c101910 */
[----:B------:R-:W-:Y:S01]  /*83f0*/  ISETP.GT.AND P4, PT, R11, 0x9, P1 ;  /* 0x000000090b00780c */ /* 0x000fe20000f84270 */
[-C--:B------:R-:W-:Y:S01]  /*8400*/  FMUL R99, R99, R15.reuse ;  /* 0x0000000f63637220 */ /* 0x080fe20000400000 */
[-C--:B------:R-:W-:Y:S01]  /*8410*/  FMUL R101, R101, R15.reuse ;  /* 0x0000000f65657220 */ /* 0x080fe20000400000 */
[----:B-1----:R-:W-:Y:S01]  /*8420*/  IMAD.X R21, R165, 0x1, R17, P5 ;  /* 0x00000001a5157824 */ /* 0x002fe200028e0611 */
[----:B------:R-:W-:Y:S01]  /*8430*/  ISETP.GT.AND P5, PT, R11, 0x10, P2 ;  /* 0x000000100b00780c */ /* 0x000fe200017a4270 */
[-C--:B------:R-:W-:Y:S01]  /*8440*/  FMUL R103, R103, R15.reuse ;  /* 0x0000000f67677220 */ /* 0x080fe20000400000 */
[-C--:B------:R-:W-:Y:S01]  /*8450*/  FMUL R105, R105, R15.reuse ;  /* 0x0000000f69697220 */ /* 0x080fe20000400000 */
[-C--:B------:R-:W-:Y:S01]  /*8460*/  FMUL R107, R107, R15.reuse ;  /* 0x0000000f6b6b7220 */ /* 0x080fe20000400000 */
[----:B------:R-:W-:Y:S01]  /*8470*/  @P0 STG.E desc[UR16][R20.64], R93 ;  /* 0x0000005d14000986 */ /* 0x000fe2000c101910 */
[----:B------:R-:W-:Y:S01]  /*8480*/  IADD3 R22, P0, R5, R18, RZ ;  /* 0x0000001205167210 */ /* 0x000fe20007f1e0ff */
[-C--:B------:R-:W-:Y:S01]  /*8490*/  FMUL R109, R109, R15.reuse ;  /* 0x0000000f6d6d7220 */ /* 0x080fe20000400000 */
[-C--:B0-----:R-:W-:Y:S01]  /*84a0*/  FMUL R7, R98, R15.reuse ;  /* 0x0000000f62077220 */ /* 0x081fe20000400000 */
[----:B------:R0:W-:Y:S01]  /*84b0*/  @P6 STG.E desc[UR16][R18.64+0x20], R153 ;  /* 0x0000209912006986 */ /* 0x0001e2000c101910 */
[----:B------:R-:W-:Y:S01]  /*84c0*/  ISETP.GT.AND P6, PT, R11, 0x10, P1 ;  /* 0x000000100b00780c */ /* 0x000fe20000fc4270 */
[----:B------:R-:W-:Y:S01]  /*84d0*/  IMAD.X R23, R165, 0x1, R19, P0 ;  /* 0x00000001a5177824 */ /* 0x000fe200000e0613 */
[----:B------:R-:W-:Y:S01]  /*84e0*/  ISETP.GT.AND P0, PT, R11, 0x11, P2 ;  /* 0x000000110b00780c */ /* 0x000fe20001704270 */
[----:B------:R-:W-:Y:S01]  /*84f0*/  @P4 STG.E desc[UR16][R20.64+0x20], R95 ;  /* 0x0000205f14004986 */ /* 0x000fe2000c101910 */
[----:B------:R-:W-:Y:S01]  /*8500*/  IADD3 R88, P4, R5, R20, RZ ;  /* 0x0000001405587210 */ /* 0x000fe20007f9e0ff */
[-C--:B------:R-:W-:Y:S01]  /*8510*/  FMUL R111, R111, R15.reuse ;  /* 0x0000000f6f6f7220 */ /* 0x080fe20000400000 */
[-C--:B------:R-:W-:Y:S01]  /*8520*/  FMUL R113, R113, R15.reuse ;  /* 0x0000000f71717220 */ /* 0x080fe20000400000 */
[----:B------:R1:W-:Y:S01]  /*8530*/  @P5 STG.E desc[UR16][R22.64], R155 ;  /* 0x0000009b16005986 */ /* 0x0003e2000c101910 */
[----:B------:R-:W-:Y:S01]  /*8540*/  ISETP.GT.AND P5, PT, R11, 0x11, P1 ;  /* 0x000000110b00780c */ /* 0x000fe20000fa4270 */
[----:B------:R-:W-:Y:S01]  /*8550*/  IMAD.X R89, R165, 0x1, R21, P4 ;  /* 0x00000001a5597824 */ /* 0x000fe200020e0615 */
[----:B------:R-:W-:Y:S01]  /*8560*/  ISETP.GT.AND P4, PT, R11, 0x18, P2 ;  /* 0x000000180b00780c */ /* 0x000fe20001784270 */
[-C--:B0-----:R-:W-:Y:S01]  /*8570*/  FMUL R153, R100, R15.reuse ;  /* 0x0000000f64997220 */ /* 0x081fe20000400000 */
[-C--:B------:R-:W-:Y:S01]  /*8580*/  FMUL R115, R115, R15.reuse ;  /* 0x0000000f73737220 */ /* 0x080fe20000400000 */
[-C--:B------:R-:W-:Y:S01]  /*8590*/  FMUL R117, R117, R15.reuse ;  /* 0x0000000f75757220 */ /* 0x080fe20000400000 */
[-C--:B------:R-:W-:Y:S01]  /*85a0*/  FMUL R119, R119, R15.reuse ;  /* 0x0000000f77777220 */ /* 0x080fe20000400000 */
        /* <DEDUP_REMOVED lines=8> */
[----:B------:R-:W-:Y:S01]  /*8630*/  @P5 STG.E desc[UR16][R88.64+0x20], R99 ;  /* 0x0000206358005986 */ /* 0x000fe2000c101910 */
[----:B------:R-:W-:Y:S01]  /*8640*/  IADD3 R92, P5, R5, R88, RZ ;  /* 0x00000058055c7210 */ /* 0x000fe20007fbe0ff */
[-C--:B-1----:R-:W-:Y:S01]  /*8650*/  FMUL R155, R104, R15.reuse ;  /* 0x0000000f689b7220 */ /* 0x082fe20000400000 */
        /* <DEDUP_REMOVED lines=148> */
[----:B------:R-:W-:Y:S01]  /*8fa0*/  FMUL R87, R87, R15 ;  /* 0x0000000f57577220 */ /* 0x000fe20000400000 */
[----:B------:R-:W-:Y:S01]  /*8fb0*/  @P0 STG.E desc[UR16][R120.64], R129 ;  /* 0x0000008178000986 */ /* 0x000fe2000c101910 */
[----:B------:R-:W-:-:S03]  /*8fc0*/  IADD3 R122, P0, R5, R118, RZ ;  /* 0x00000076057a7210 */ /* 0x000fc60007f1e0ff */
[----:B------:R0:W-:Y:S01]  /*8fd0*/  @P6 STG.E desc[UR16][R118.64+0x20], R7 ;  /* 0x0000200776006986 */ /* 0x0001e2000c101910 */
[----:B------:R-:W-:Y:S01]  /*8fe0*/  ISETP.GT.AND P6, PT, R11, 0x58, P1 ;  /* 0x000000580b00780c */ /* 0x000fe20000fc4270 */
[----:B------:R-:W-:Y:S01]  /*8ff0*/  IMAD.X R123, R165, 0x1, R119, P0 ;  /* 0x00000001a57b7824 */ /* 0x000fe200000e0677 */
[----:B------:R-:W-:Y:S01]  /*9000*/  ISETP.GT.AND P0, PT, R11, 0x59, P2 ;  /* 0x000000590b00780c */ /* 0x000fe20001704270 */
[----:B------:R-:W-:Y:S01]  /*9010*/  @P5 STG.E desc[UR16][R120.64+0x20], R131 ;  /* 0x0000208378005986 */ /* 0x000fe2000c101910 */
[----:B------:R-:W-:Y:S01]  /*9020*/  IADD3 R124, P5, R5, R120, RZ ;  /* 0x00000078057c7210 */ /* 0x000fe20007fbe0ff */
[-C--:B-1----:R-:W-:Y:S02]  /*9030*/  FMUL R155, R136, R15.reuse ;  /* 0x0000000f889b7220 */ /* 0x082fe40000400000 */
[----:B------:R1:W-:Y:S01]  /*9040*/  @P4 STG.E desc[UR16][R122.64], R153 ;  /* 0x000000997a004986 */ /* 0x0003e2000c101910 */
[----:B------:R-:W-:Y:S01]  /*9050*/  ISETP.GT.AND P4, PT, R11, 0x59, P1 ;  /* 0x000000590b00780c */ /* 0x000fe20000f84270 */
[----:B------:R-:W-:Y:S01]  /*9060*/  IMAD.X R125, R165, 0x1, R121, P5 ;  /* 0x00000001a57d7824 */ /* 0x000fe200028e0679 */
[----:B------:R-:W-:Y:S01]  /*9070*/  ISETP.GT.AND P5, PT, R11, 0x60, P2 ;  /* 0x000000600b00780c */ /* 0x000fe200017a4270 */
[----:B0-----:R-:W-:-:S04]  /*9080*/  FMUL R7, R134, R15 ;  /* 0x0000000f86077220 */ /* 0x001fc80000400000 */
        /* <DEDUP_REMOVED lines=17> */
[----:B------:R-:W-:Y:S01]  /*91a0*/  IADD3 R132, P6, R5, R128, RZ ;  /* 0x0000008005847210 */ /* 0x000fe20007fde0ff */
[----:B------:R-:W-:Y:S01]  /*91b0*/  IMAD.X R131, R165, 0x1, R127, P0 ;  /* 0x00000001a5837824 */ /* 0x000fe200000e067f */
[C---:B------:R-:W-:Y:S01]  /*91c0*/  ISETP.GT.AND P0, PT, R11.reuse, 0x69, P2 ;  /* 0x000000690b00780c */ /* 0x040fe20001704270 */
[----:B------:R-:W-:Y:S01]  /*91d0*/  @P5 STG.E desc[UR16][R128.64+0x20], R139 ;  /* 0x0000208b80005986 */ /* 0x000fe2000c101910 */
[----:B------:R-:W-:Y:S01]  /*91e0*/  ISETP.GT.AND P5, PT, R11, 0x68, P1 ;  /* 0x000000680b00780c */ /* 0x000fe20000fa4270 */
[----:B------:R-:W-:Y:S01]  /*91f0*/  IMAD.X R133, R165, 0x1, R129, P6 ;  /* 0x00000001a5857824 */ /* 0x000fe200030e0681 */
[C---:B------:R-:W-:Y:S01]  /*9200*/  ISETP.GT.AND P6, PT, R11.reuse, 0x70, P2 ;  /* 0x000000700b00780c */ /* 0x040fe200017c4270 */
[----:B------:R-:W-:Y:S01]  /*9210*/  @P4 STG.E desc[UR16][R130.64], R153 ;  /* 0x0000009982004986 */ /* 0x000fe2000c101910 */
[----:B------:R-:W-:Y:S01]  /*9220*/  ISETP.GT.AND P4, PT, R11, 0x69, P1 ;  /* 0x000000690b00780c */ /* 0x000fe20000f84270 */
[-C--:B-1----:R-:W-:Y:S01]  /*9230*/  FMUL R155, R144, R15.reuse ;  /* 0x0000000f909b7220 */ /* 0x082fe20000400000 */
[----:B0-----:R-:W-:-:S05]  /*9240*/  FMUL R7, R142, R15 ;  /* 0x0000000f8e077220 */ /* 0x001fca0000400000 */
[----:B------:R-:W-:Y:S01]  /*9250*/  @P0 STG.E desc[UR16][R132.64], R141 ;  /* 0x0000008d84000986 */ /* 0x000fe2000c101910 */
[----:B------:R-:W-:-:S03]  /*9260*/  IADD3 R134, P0, R5, R130, RZ ;  /* 0x0000008205867210 */ /* 0x000fc60007f1e0ff */
[----:B------:R0:W-:Y:S01]  /*9270*/  @P5 STG.E desc[UR16][R130.64+0x20], R7 ;  /* 0x0000200782005986 */ /* 0x0001e2000c101910 */
[----:B------:R-:W-:Y:S01]  /*9280*/  ISETP.GT.AND P5, PT, R11, 0x70, P1 ;  /* 0x000000700b00780c */ /* 0x000fe20000fa4270 */
[----:B------:R-:W-:Y:S01]  /*9290*/  IMAD.X R135, R165, 0x1, R131, P0 ;  /* 0x00000001a5877824 */ /* 0x000fe200000e0683 */
[----:B------:R-:W-:Y:S01]  /*92a0*/  ISETP.GT.AND P0, PT, R11, 0x71, P2 ;  /* 0x000000710b00780c */ /* 0x000fe20001704270 */
[----:B------:R1:W-:Y:S01]  /*92b0*/  @P4 STG.E desc[UR16][R132.64+0x20], R143 ;  /* 0x0000208f84004986 */ /* 0x0003e2000c101910 */
[----:B------:R-:W-:-:S03]  /*92c0*/  IADD3 R136, P4, R5, R132, RZ ;  /* 0x0000008405887210 */ /* 0x000fc60007f9e0ff */
[----:B------:R-:W-:Y:S01]  /*92d0*/  @P6 STG.E desc[UR16][R134.64], R155 ;  /* 0x0000009b86006986 */ /* 0x000fe2000c101910 */
[----:B------:R-:W-:Y:S01]  /*92e0*/  ISETP.GT.AND P6, PT, R11, 0x71, P1 ;  /* 0x000000710b00780c */ /* 0x000fe20000fc4270 */
[----:B------:R-:W-:Y:S01]  /*92f0*/  IMAD.X R137, R165, 0x1, R133, P4 ;  /* 0x00000001a5897824 */ /* 0x000fe200020e0685 */
[----:B------:R-:W-:Y:S01]  /*9300*/  IADD3 R138, P4, R5, R136, RZ ;  /* 0x00000088058a7210 */ /* 0x000fe20007f9e0ff */
[----:B0-----:R-:W-:-:S04]  /*9310*/  FMUL R7, R146, R15 ;  /* 0x0000000f92077220 */ /* 0x001fc80000400000 */
[----:B------:R-:W-:Y:S01]  /*9320*/  @P0 STG.E desc[UR16][R136.64], R145 ;  /* 0x0000009188000986 */ /* 0x000fe2000c101910 */
[----:B------:R-:W-:Y:S01]  /*9330*/  IADD3 R140, P0, R5, R134, RZ ;  /* 0x00000086058c7210 */ /* 0x000fe20007f1e0ff */
[-C--:B------:R-:W-:Y:S01]  /*9340*/  FMUL R5, R148, R15.reuse ;  /* 0x0000000f94057220 */ /* 0x080fe20000400000 */
[----:B------:R-:W-:Y:S01]  /*9350*/  IMAD.X R139, R165, 0x1, R137, P4 ;  /* 0x00000001a58b7824 */ /* 0x000fe200020e0689 */
[----:B------:R0:W-:Y:S01]  /*9360*/  @P5 STG.E desc[UR16][R134.64+0x20], R7 ;  /* 0x0000200786005986 */ /* 0x0001e2000c101910 */
[----:B------:R-:W-:Y:S01]  /*9370*/  ISETP.GT.AND P5, PT, R11, 0x78, P2 ;  /* 0x000000780b00780c */ /* 0x000fe200017a4270 */
[----:B------:R-:W-:Y:S01]  /*9380*/  IMAD.X R141, R165, 0x1, R135, P0 ;  /* 0x00000001a58d7824 */ /* 0x000fe200000e0687 */
[C---:B------:R-:W-:Y:S01]  /*9390*/  ISETP.GT.AND P2, PT, R11.reuse, 0x79, P2 ;  /* 0x000000790b00780c */ /* 0x040fe20001744270 */
[----:B------:R-:W-:Y:S01]  /*93a0*/  @P6 STG.E desc[UR16][R136.64+0x20], R147 ;  /* 0x0000209388006986 */ /* 0x000fe2000c101910 */
[----:B------:R-:W-:Y:S01]  /*93b0*/  ISETP.GT.AND P0, PT, R12, 0x80, PT ;  /* 0x000000800c00780c */ /* 0x000fe20003f04270 */
[----:B-1----:R-:W-:Y:S01]  /*93c0*/  FMUL R143, R150, R15 ;  /* 0x0000000f968f7220 */ /* 0x002fe20000400000 */
[----:B------:R-:W-:-:S02]  /*93d0*/  ISETP.GT.AND P6, PT, R11, 0x78, P1 ;  /* 0x000000780b00780c */ /* 0x000fc40000fc4270 */
[C---:B------:R-:W-:Y:S02]  /*93e0*/  ISETP.GT.AND P1, PT, R11.reuse, 0x79, P1 ;  /* 0x000000790b00780c */ /* 0x040fe40000f24270 */
[C---:B------:R-:W-:Y:S01]  /*93f0*/  ISETP.GT.AND P4, PT, R11.reuse, 0x1, P0 ;  /* 0x000000010b00780c */ /* 0x040fe20000784270 */
[----:B0-----:R-:W-:Y:S02]  /*9400*/  FMUL R7, R24, R15 ;  /* 0x0000000f18077220 */ /* 0x001fe40000400000 */
[----:B------:R0:W-:Y:S01]  /*9410*/  @P5 STG.E desc[UR16][R140.64], R5 ;  /* 0x000000058c005986 */ /* 0x0001e2000c101910 */
[----:B------:R-:W-:-:S03]  /*9420*/  ISETP.GT.AND P5, PT, R11, RZ, P0 ;  /* 0x000000ff0b00720c */ /* 0x000fc600007a4270 */
[----:B------:R-:W-:Y:S01]  /*9430*/  @P2 STG.E desc[UR16][R138.64], R149 ;  /* 0x000000958a002986 */ /* 0x000fe2000c101910 */
[----:B------:R-:W-:-:S03]  /*9440*/  ISETP.GT.AND P2, PT, R12, 0x88, PT ;  /* 0x000000880c00780c */ /* 0x000fc60003f44270 */
[----:B------:R1:W-:Y:S01]  /*9450*/  @P6 STG.E desc[UR16][R140.64+0x20], R143 ;  /* 0x0000208f8c006986 */ /* 0x0003e2000c101910 */
[----:B------:R-:W-:-:S03]  /*9460*/  ISETP.GT.AND P6, PT, R11, RZ, P2 ;  /* 0x000000ff0b00720c */ /* 0x000fc600017c4270 */
[----:B------:R-:W-:Y:S01]  /*9470*/  @P1 STG.E desc[UR16][R138.64+0x20], R151 ;  /* 0x000020978a001986 */ /* 0x000fe2000c101910 */
[C---:B------:R-:W-:Y:S01]  /*9480*/  ISETP.GT.AND P1, PT, R11.reuse, 0x1, P2 ;  /* 0x000000010b00780c */ /* 0x040fe20001724270 */
[----:B0-----:R-:W-:Y:S02]  /*9490*/  FMUL R5, R26, R15 ;  /* 0x0000000f1a057220 */ /* 0x001fe40000400000 */
[----:B------:R0:W-:Y:S01]  /*94a0*/  @P5 STG.E desc[UR16][R8.64+0x200], R7 ;  /* 0x0002000708005986 */ /* 0x0001e2000c101910 */
[----:B------:R-:W-:-:S03]  /*94b0*/  ISETP.GT.AND P5, PT, R11, 0x8, P0 ;  /* 0x000000080b00780c */ /* 0x000fc600007a4270 */
[----:B------:R-:W-:Y:S01]  /*94c0*/  @P4 STG.E desc[UR16][R16.64+0x200], R25 ;  /* 0x0002001910004986 */ /* 0x000fe2000c101910 */
[C---:B------:R-:W-:Y:S01]  /*94d0*/  ISETP.GT.AND P4, PT, R11.reuse, 0x9, P0 ;  /* 0x000000090b00780c */ /* 0x040fe20000784270 */
[----:B-1----:R-:W-:Y:S02]  /*94e0*/  FMUL R143, R28, R15 ;  /* 0x0000000f1c8f7220 */ /* 0x002fe40000400000 */
[----:B------:R1:W-:Y:S01]  /*94f0*/  @P6 STG.E desc[UR16][R8.64+0x220], R5 ;  /* 0x0002200508006986 */ /* 0x0003e2000c101910 */
[----:B------:R-:W-:-:S03]  /*9500*/  ISETP.GT.AND P6, PT, R11, 0x8, P2 ;  /* 0x000000080b00780c */ /* 0x000fc600017c4270 */
[----:B------:R-:W-:Y:S01]  /*9510*/  @P1 STG.E desc[UR16][R16.64+0x220], R27 ;  /* 0x0002201b10001986 */ /* 0x000fe2000c101910 */
[C---:B------:R-:W-:Y:S01]  /*9520*/  ISETP.GT.AND P1, PT, R11.reuse, 0x9, P2 ;  /* 0x000000090b00780c */ /* 0x040fe20001724270 */
[----:B0-----:R-:W-:Y:S02]  /*9530*/  FMUL R7, R30, R15 ;  /* 0x0000000f1e077220 */ /* 0x001fe40000400000 */
[----:B------:R-:W-:Y:S01]  /*9540*/  @P5 STG.E desc[UR16][R18.64+0x200], R143 ;  /* 0x0002008f12005986 */ /* 0x000fe2000c101910 */
[----:B------:R-:W-:-:S03]  /*9550*/  ISETP.GT.AND P5, PT, R11, 0x10, P0 ;  /* 0x000000100b00780c */ /* 0x000fc600007a4270 */
[----:B------:R-:W-:Y:S01]  /*9560*/  @P4 STG.E desc[UR16][R20.64+0x200], R29 ;  /* 0x0002001d14004986 */ /* 0x000fe2000c101910 */
[C---:B------:R-:W-:Y:S01]  /*9570*/  ISETP.GT.AND P4, PT, R11.reuse, 0x11, P0 ;  /* 0x000000110b00780c */ /* 0x040fe20000784270 */
[-C--:B-1----:R-:W-:Y:S01]  /*9580*/  FMUL R5, R32, R15.reuse ;  /* 0x0000000f20057220 */ /* 0x082fe20000400000 */
[----:B------:R-:W-:Y:S01]  /*9590*/  FMUL R9, R34, R15 ;  /* 0x0000000f22097220 */ /* 0x000fe20000400000 */
[----:B------:R0:W-:Y:S01]  /*95a0*/  @P6 STG.E desc[UR16][R18.64+0x220], R7 ;  /* 0x0002200712006986 */ /* 0x0001e2000c101910 */
[----:B------:R-:W-:-:S03]  /*95b0*/  ISETP.GT.AND P6, PT, R11, 0x10, P2 ;  /* 0x000000100b00780c */ /* 0x000fc600017c4270 */
[----:B------:R-:W-:Y:S01]  /*95c0*/  @P1 STG.E desc[UR16][R20.64+0x220], R31 ;  /* 0x0002201f14001986 */ /* 0x000fe2000c101910 */
[----:B------:R-:W-:-:S03]  /*95d0*/  ISETP.GT.AND P1, PT, R11, 0x11, P2 ;  /* 0x000000110b00780c */ /* 0x000fc60001724270 */
[----:B------:R1:W-:Y:S01]  /*95e0*/  @P5 STG.E desc[UR16][R22.64+0x200], R5 ;  /* 0x0002000516005986 */ /* 0x0003e2000c101910 */
[----:B------:R-:W-:-:S03]  /*95f0*/  ISETP.GT.AND P5, PT, R11, 0x18, P0 ;  /* 0x000000180b00780c */ /* 0x000fc600007a4270 */
        /* <DEDUP_REMOVED lines=101> */
[----:B------:R-:W-:Y:S01]  /*9c50*/  ISETP.GT.AND P4, PT, R11, 0x69, P0 ;  /* 0x000000690b00780c */ /* 0x000fe20000784270 */
[----:B0-----:R-:W-:-:S04]  /*9c60*/  FMUL R9, R76, R15 ;  /* 0x0000000f4c097220 */ /* 0x001fc80000400000 */
[----:B------:R0:W-:Y:S01]  /*9c70*/  @P1 STG.E desc[UR16][R126.64+0x220], R5 ;  /* 0x000220057e001986 */ /* 0x0001e2000c101910 */
[C---:B------:R-:W-:Y:S01]  /*9c80*/  ISETP.GT.AND P1, PT, R11.reuse, 0x68, P2 ;  /* 0x000000680b00780c */ /* 0x040fe20001724270 */
[----:B-1----:R-:W-:Y:S02]  /*9c90*/  FMUL R7, R78, R15 ;  /* 0x0000000f4e077220 */ /* 0x002fe40000400000 */
        /* <DEDUP_REMOVED lines=11> */
[-C--:B-1----:R-:W-:Y:S02]  /*9d50*/  FMUL R9, R84, R15.reuse ;  /* 0x0000000f54097220 */ /* 0x082fe40000400000 */
[----:B------:R1:W-:Y:S01]  /*9d60*/  @P5 STG.E desc[UR16][R134.64+0x200], R5 ;  /* 0x0002000586005986 */ /* 0x0003e2000c101910 */
[C---:B------:R-:W-:Y:S02]  /*9d70*/  ISETP.GT.AND P5, PT, R11.reuse, 0x71, P2 ;  /* 0x000000710b00780c */ /* 0x040fe400017a4270 */
[C---:B------:R-:W-:Y:S01]  /*9d80*/  ISETP.GT.AND P2, PT, R11.reuse, 0x79, P2 ;  /* 0x000000790b00780c */ /* 0x040fe20001744270 */
[----:B------:R2:W-:Y:S01]  /*9d90*/  @P4 STG.E desc[UR16][R136.64+0x200], R81 ;  /* 0x0002005188004986 */ /* 0x0005e2000c101910 */
[C---:B------:R-:W-:Y:S01]  /*9da0*/  ISETP.GT.AND P4, PT, R11.reuse, 0x78, P0 ;  /* 0x000000780b00780c */ /* 0x040fe20000784270 */
[----:B0-----:R-:W-:Y:S01]  /*9db0*/  FMUL R7, R82, R15 ;  /* 0x0000000f52077220 */ /* 0x001fe20000400000 */
[----:B------:R-:W-:-:S04]  /*9dc0*/  ISETP.GT.AND P0, PT, R11, 0x79, P0 ;  /* 0x000000790b00780c */ /* 0x000fc80000704270 */
[----:B------:R2:W-:Y:S01]  /*9dd0*/  @P1 STG.E desc[UR16][R134.64+0x220], R7 ;  /* 0x0002200786001986 */ /* 0x0005e2000c101910 */
[----:B-1----:R-:W-:-:S03]  /*9de0*/  FMUL R5, R86, R15 ;  /* 0x0000000f56057220 */ /* 0x002fc60000400000 */
[----:B------:R2:W-:Y:S04]  /*9df0*/  @P5 STG.E desc[UR16][R136.64+0x220], R83 ;  /* 0x0002205388005986 */ /* 0x0005e8000c101910 */
[----:B------:R2:W-:Y:S04]  /*9e00*/  @P4 STG.E desc[UR16][R140.64+0x200], R9 ;  /* 0x000200098c004986 */ /* 0x0005e8000c101910 */
[----:B------:R2:W-:Y:S04]  /*9e10*/  @P0 STG.E desc[UR16][R138.64+0x200], R85 ;  /* 0x000200558a000986 */ /* 0x0005e8000c101910 */
[----:B------:R2:W-:Y:S04]  /*9e20*/  @P6 STG.E desc[UR16][R140.64+0x220], R5 ;  /* 0x000220058c006986 */ /* 0x0005e8000c101910 */
[----:B------:R2:W-:Y:S02]  /*9e30*/  @P2 STG.E desc[UR16][R138.64+0x220], R87 ;  /* 0x000220578a002986 */ /* 0x0005e4000c101910 */
.L_x_273:
[----:B------:R-:W-:Y:S05]  /*9e40*/  BSYNC B0 ;  /* 0x0000000000007941 */ /* 0x000fea0003800000 */
.L_x_21:
[----:B------:R-:W-:Y:S01]  /*9e50*/  ULDC UR8, c[0x0][0xc] ;  /* 0x0000030000087ab9 */ /* 0x000fe20000000800 */
[----:B------:R-:W-:Y:S01]  /*9e60*/  ULDC UR9, c[0x0][0x10] ;  /* 0x0000040000097ab9 */ /* 0x000fe20000000800 */
[----:B--2---:R-:W2:Y:S01]  /*9e70*/  LDC R5, c[0x0][0x14] ;  /* 0x00000500ff057b82 */ /* 0x004ea20000000800 */
[----:B------:R-:W-:Y:S01]  /*9e80*/  UIMAD.WIDE.U32 UR8, UR8, UR9, URZ ;  /* 0x00000009080872a5 */ /* 0x000fe2000f8e003f */
[----:B------:R-:W-:Y:S01]  /*9e90*/  PRMT R8, RZ, 0x7610, R8 ;  /* 0x00007610ff087816 */ /* 0x000fe20000000008 */
[----:B------:R-:W-:-:S04]  /*9ea0*/  IMAD.MOV.U32 R7, RZ, RZ, -0x1 ;  /* 0xffffffffff077424 */ /* 0x000fc800078e00ff */
[----:B--2---:R-:W-:-:S04]  /*9eb0*/  IMAD.WIDE.U32 R2, R5, UR8, R2 ;  /* 0x0000000805027c25 */ /* 0x004fc8000f8e0002 */
[----:B------:R-:W-:Y:S01]  /*9ec0*/  IMAD R5, R5, UR9, RZ ;  /* 0x0000000905057c24 */ /* 0x000fe2000f8e02ff */
[----:B------:R-:W-:Y:S02]  /*9ed0*/  ULDC.64 UR8, c[0x0][0x750] ;  /* 0x0001d40000087ab9 */ /* 0x000fe40000000a00 */
[----:B------:R-:W-:Y:S01]  /*9ee0*/  ISETP.GE.U32.AND P0, PT, R2, UR8, PT ;  /* 0x0000000802007c0c */ /* 0x000fe2000bf06070 */
[----:B------:R-:W-:Y:S02]  /*9ef0*/  IMAD.IADD R3, R3, 0x1, R5 ;  /* 0x0000000103037824 */ /* 0x000fe400078e0205 */
[----:B------:R-:W-:-:S03]  /*9f00*/  IMAD.MOV.U32 R5, RZ, RZ, -0x1 ;  /* 0xffffffffff057424 */ /* 0x000fc600078e00ff */
[----:B------:R-:W-:-:S13]  /*9f10*/  ISETP.GE.U32.AND.EX P0, PT, R3, UR9, PT, P0 ;  /* 0x0000000903007c0c */ /* 0x000fda000bf06100 */
[----:B------:R-:W-:Y:S05]  /*9f20*/  @P0 BRA `(.L_x_274) ;  /* 0x0000000400600947 */ /* 0x000fea0003800000 */
[----:B------:R-:W2:Y:S01]  /*9f30*/  S2R R22, SR_CTAID.X ;  /* 0x0000000000167919 */ /* 0x000ea20000002500 */
[----:B------:R-:W1:Y:S01]  /*9f40*/  LDC.64 R18, c[0x0][0x728] ;  /* 0x0001ca00ff127b82 */ /* 0x000e620000000a00 */
[----:B------:R-:W-:Y:S01]  /*9f50*/  ULDC UR7, c[0x0][0x150] ;  /* 0x0000540000077ab9 */ /* 0x000fe20000000800 */
[----:B0-----:R-:W-:Y:S01]  /*9f60*/  IMAD.MOV.U32 R16, RZ, RZ, R2 ;  /* 0x000000ffff107224 */ /* 0x001fe200078e0002 */
[----:B------:R-:W0:Y:S01]  /*9f70*/  S2R R24, SR_CTAID.Y ;  /* 0x0000000000187919 */ /* 0x000e220000002600 */
[----:B------:R-:W-:-:S04]  /*9f80*/  IMAD.MOV.U32 R17, RZ, RZ, R3 ;  /* 0x000000ffff117224 */ /* 0x000fc800078e0003 */
[----:B------:R-:W0:Y:S08]  /*9f90*/  LDC R25, c[0x0][0x144] ;  /* 0x00005100ff197b82 */ /* 0x000e300000000800 */
[----:B------:R-:W0:Y:S08]  /*9fa0*/  LDC R12, c[0x0][0x730] ;  /* 0x0001cc00ff0c7b82 */ /* 0x000e300000000800 */
[----:B------:R-:W0:Y:S01]  /*9fb0*/  LDC.64 R20, c[0x0][0x720] ;  /* 0x0001c800ff147b82 */ /* 0x000e220000000a00 */
[----:B-1----:R-:W-:-:S04]  /*9fc0*/  ISETP.NE.U32.AND P0, PT, R18, RZ, PT ;  /* 0x000000ff1200720c */ /* 0x002fc80003f05070 */
[----:B------:R-:W-:Y:S02]  /*9fd0*/  ISETP.NE.AND.EX P0, PT, R19, RZ, PT, P0 ;  /* 0x000000ff1300720c */ /* 0x000fe40003f05300 */
[----:B--2---:R-:W-:-:S05]  /*9fe0*/  I2FP.F32.U32 R5, R22 ;  /* 0x0000001600057245 */ /* 0x004fca0000201000 */
[----:B------:R-:W-:-:S04]  /*9ff0*/  FMUL R5, R5, UR7 ;  /* 0x0000000705057c20 */ /* 0x000fc80008400000 */
[----:B------:R1:W2:Y:S02]  /*a000*/  F2I.U32.TRUNC.NTZ R23, R5 ;  /* 0x0000000500177305 */ /* 0x0002a4000020f000 */
[----:B------:R-:W-:Y:S05]  /*a010*/  @!P0 BRA `(.L_x_275) ;  /* 0x0000000000288947 */ /* 0x000fea0003800000 */
[----:B-1----:R-:W1:Y:S02]  /*a020*/  LDC R5, c[0x0][0x734] ;  /* 0x0001cd00ff057b82 */ /* 0x002e640000000800 */
[----:B-1----:R-:W-:-:S05]  /*a030*/  IADD3 R5, P0, R2, R5, RZ ;  /* 0x0000000502057210 */ /* 0x002fca0007f1e0ff */
        /* <DEDUP_REMOVED lines=8> */
.L_x_275:
[----:B------:R-:W3:Y:S01]  /*a0c0*/  LDC.64 R30, c[0x0][0x740] ;  /* 0x0001d000ff1e7b82 */ /* 0x000ee20000000a00 */
[-C--:B0-----:R-:W-:Y:S01]  /*a0d0*/  SHF.R.U64 R19, R16, R12.reuse, R17 ;  /* 0x0000000c10137219 */ /* 0x081fe20000001211 */
[----:B--2---:R-:W-:Y:S01]  /*a0e0*/  IMAD.MOV R23, RZ, RZ, -R23 ;  /* 0x000000ffff177224 */ /* 0x004fe200078e0a17 */
[----:B-1----:R-:W-:Y:S01]  /*a0f0*/  SHF.R.U32.HI R5, RZ, R12, R17 ;  /* 0x0000000cff057219 */ /* 0x002fe20000011611 */
[----:B------:R-:W-:Y:S01]  /*a100*/  ULDC UR7, c[0x0][0x154] ;  /* 0x0000550000077ab9 */ /* 0x000fe20000000800 */
[----:B------:R-:W-:Y:S01]  /*a110*/  IADD3 R7, P0, RZ, -R19, RZ ;  /* 0x80000013ff077210 */ /* 0x000fe20007f1e0ff */
[----:B------:R-:W-:Y:S02]  /*a120*/  IMAD R25, R25, R23, R22 ;  /* 0x0000001719197224 */ /* 0x000fe400078e0216 */
[----:B------:R-:W0:Y:S01]  /*a130*/  LDC R16, c[0x0][0x718] ;  /* 0x0001c600ff107b82 */ /* 0x000e220000000800 */
[----:B------:R-:W-:Y:S02]  /*a140*/  IMAD.MOV.U32 R11, RZ, RZ, 0x1 ;  /* 0x00000001ff0b7424 */ /* 0x000fe400078e00ff */
[----:B------:R-:W-:-:S02]  /*a150*/  IMAD.X R5, RZ, RZ, ~R5, P0 ;  /* 0x000000ffff057224 */ /* 0x000fc400000e0e05 */
[----:B------:R-:W-:-:S03]  /*a160*/  IMAD.WIDE.U32 R8, R7, R20, R2 ;  /* 0x0000001407087225 */ /* 0x000fc600078e0002 */
[----:B------:R-:W1:Y:S01]  /*a170*/  LDC R26, c[0x0][0x708] ;  /* 0x0001c200ff1a7b82 */ /* 0x000e620000000800 */
[----:B------:R-:W-:-:S04]  /*a180*/  IMAD R10, R5, R20, RZ ;  /* 0x00000014050a7224 */ /* 0x000fc800078e02ff */
[----:B------:R-:W-:Y:S01]  /*a190*/  IMAD R5, R7, R21, R10 ;  /* 0x0000001507057224 */ /* 0x000fe200078e020a */
[----:B------:R-:W-:Y:S02]  /*a1a0*/  I2FP.F32.U32 R7, R24 ;  /* 0x0000001800077245 */ /* 0x000fe40000201000 */
[----:B------:R-:W2:Y:S01]  /*a1b0*/  LDC R28, c[0x0][0x758] ;  /* 0x0001d600ff1c7b82 */ /* 0x000ea20000000800 */
[----:B------:R-:W-:Y:S01]  /*a1c0*/  IMAD.IADD R5, R9, 0x1, R5 ;  /* 0x0000000109057824 */ /* 0x000fe200078e0205 */
[----:B---3--:R-:W-:Y:S01]  /*a1d0*/  ISETP.NE.U32.AND P0, PT, R30, RZ, PT ;  /* 0x000000ff1e00720c */ /* 0x008fe20003f05070 */
[----:B------:R-:W-:Y:S01]  /*a1e0*/  FMUL R7, R7, UR7 ;  /* 0x0000000707077c20 */ /* 0x000fe20008400000 */
[----:B------:R-:W-:Y:S02]  /*a1f0*/  IMAD.MOV.U32 R9, RZ, RZ, -0x1 ;  /* 0xffffffffff097424 */ /* 0x000fe400078e00ff */
[----:B------:R-:W-:Y:S01]  /*a200*/  ISETP.NE.AND.EX P0, PT, R31, RZ, PT, P0 ;  /* 0x000000ff1f00720c */ /* 0x000fe20003f05300 */
[----:B------:R3:W2:Y:S01]  /*a210*/  F2I.U32.TRUNC.NTZ R21, R7 ;  /* 0x0000000700157305 */ /* 0x0006a2000020f000 */
[----:B------:R-:W3:Y:S01]  /*a220*/  LDC R23, c[0x0][0x148] ;  /* 0x00005200ff177b82 */ /* 0x000ee20000000800 */
[----:B0-----:R-:W-:-:S02]  /*a230*/  SHF.R.U64 R18, R8, R16, R5 ;  /* 0x0000001008127219 */ /* 0x001fc40000001205 */
[----:B------:R-:W-:-:S05]  /*a240*/  SHF.R.U32.HI R5, RZ, R16, R5 ;  /* 0x00000010ff057219 */ /* 0x000fca0000011605 */
[----:B------:R-:W0:Y:S01]  /*a250*/  LDC R22, c[0x0][0x700] ;  /* 0x0001c000ff167b82 */ /* 0x000e220000000800 */
[-CC-:B-1----:R-:W-:Y:S02]  /*a260*/  SHF.R.U64 R12, R18, R26.reuse, R5.reuse ;  /* 0x0000001a120c7219 */ /* 0x182fe40000001205 */
[----:B------:R-:W-:-:S05]  /*a270*/  SHF.R.U32.HI R5, RZ, R26, R5 ;  /* 0x0000001aff057219 */ /* 0x000fca0000011605 */
[----:B------:R-:W1:Y:S01]  /*a280*/  LDC R29, c[0x0][0x748] ;  /* 0x0001d200ff1d7b82 */ /* 0x000e620000000800 */
[-C--:B--2---:R-:W-:Y:S02]  /*a290*/  SHF.L.U32 R8, R9, R28.reuse, RZ ;  /* 0x0000001c09087219 */ /* 0x084fe400000006ff */
[-CC-:B------:R-:W-:Y:S02]  /*a2a0*/  SHF.R.U64 R20, R12, R28.reuse, R5.reuse ;  /* 0x0000001c0c147219 */ /* 0x180fe40000001205 */
[----:B------:R-:W-:Y:S02]  /*a2b0*/  SHF.R.U32.HI R9, RZ, R28, R5 ;  /* 0x0000001cff097219 */ /* 0x000fe40000011605 */
[----:B------:R-:W-:Y:S01]  /*a2c0*/  LOP3.LUT R27, RZ, R8, RZ, 0x33, !PT ;  /* 0x00000008ff1b7212 */ /* 0x000fe200078e33ff */
[----:B------:R-:W2:Y:S01]  /*a2d0*/  LDC R32, c[0x0][0x738] ;  /* 0x0001ce00ff207b82 */ /* 0x000ea20000000800 */
[----:B------:R-:W-:Y:S01]  /*a2e0*/  SHF.L.U32 R28, R11, R28, RZ ;  /* 0x0000001c0b1c7219 */ /* 0x000fe200000006ff */
[----:B------:R-:W-:-:S06]  /*a2f0*/  IMAD.MOV.U32 R8, RZ, RZ, R20 ;  /* 0x000000ffff087224 */ /* 0x000fcc00078e0014 */
[----:B------:R-:W0:Y:S01]  /*a300*/  LDC R33, c[0x0][0x710] ;  /* 0x0001c400ff217b82 */ /* 0x000e220000000800 */
[----:B------:R-:W-:Y:S05]  /*a310*/  @!P0 BRA `(.L_x_276) ;  /* 0x0000000000288947 */ /* 0x000fea0003800000 */
[----:B------:R-:W4:Y:S02]  /*a320*/  LDC R5, c[0x0][0x74c] ;  /* 0x0001d300ff057b82 */ /* 0x000f240000000800 */
[----:B----4-:R-:W-:-:S05]  /*a330*/  IADD3 R5, P0, R20, R5, RZ ;  /* 0x0000000514057210 */ /* 0x010fca0007f1e0ff */
[----:B---3--:R-:W-:-:S04]  /*a340*/  IMAD.X R7, RZ, RZ, R9, P0 ;  /* 0x000000ffff077224 */ /* 0x008fc800000e0609 */
[----:B------:R-:W-:-:S04]  /*a350*/  IMAD.WIDE.U32 R8, R7, R30, RZ ;  /* 0x0000001e07087225 */ /* 0x000fc800078e00ff */
[----:B------:R-:W-:-:S04]  /*a360*/  IMAD.WIDE.U32 R10, P0, R5, R31, R8 ;  /* 0x0000001f050a7225 */ /* 0x000fc80007800008 */
[----:B------:R-:W-:-:S04]  /*a370*/  IMAD.WIDE.U32 R8, R5, R30, RZ ;  /* 0x0000001e05087225 */ /* 0x000fc800078e00ff */
[----:B------:R-:W-:Y:S01]  /*a380*/  IMAD.X R17, RZ, RZ, RZ, P0 ;  /* 0x000000ffff117224 */ /* 0x000fe200000e06ff */
[----:B------:R-:W-:Y:S01]  /*a390*/  IADD3 RZ, P0, R9, R10, RZ ;  /* 0x0000000a09ff7210 */ /* 0x000fe20007f1e0ff */
[----:B------:R-:W-:-:S04]  /*a3a0*/  IMAD.MOV.U32 R16, RZ, RZ, R11 ;  /* 0x000000ffff107224 */ /* 0x000fc800078e000b */
[----:B------:R-:W-:-:S08]  /*a3b0*/  IMAD.WIDE.U32.X R8, R7, R31, R16, P0 ;  /* 0x0000001f07087225 */ /* 0x000fd000000e0410 */
.L_x_276:
[----:B-1----:R-:W-:Y:S01]  /*a3c0*/  SHF.R.U64 R5, R8, R29, R9 ;  /* 0x0000001d08057219 */ /* 0x002fe20000001209 */
[----:B0-----:R-:W-:Y:S01]  /*a3d0*/  VIADD R9, R22, 0xffffffff ;  /* 0xffffffff16097836 */ /* 0x001fe20000000000 */
[----:B------:R-:W-:Y:S01]  /*a3e0*/  LOP3.LUT R10, R12, R27, RZ, 0xc0, !PT ;  /* 0x0000001b0c0a7212 */ /* 0x000fe200078ec0ff */
[----:B------:R-:W-:Y:S02]  /*a3f0*/  IMAD.MOV R21, RZ, RZ, -R21 ;  /* 0x000000ffff157224 */ /* 0x000fe400078e0a15 */
[----:B---3--:R-:W-:Y:S01]  /*a400*/  IMAD.MOV R7, RZ, RZ, -R5 ;  /* 0x000000ffff077224 */ /* 0x008fe200078e0a05 */
[----:B------:R-:W-:Y:S01]  /*a410*/  LOP3.LUT R18, R18, R9, RZ, 0xc0, !PT ;  /* 0x0000000912127212 */ /* 0x000fe200078ec0ff */
[----:B------:R-:W-:Y:S02]  /*a420*/  IMAD R10, R28, R5, R10 ;  /* 0x000000051c0a7224 */ /* 0x000fe400078e020a */
[----:B------:R-:W-:Y:S02]  /*a430*/  @P3 IMAD R25, R23, R21, R24 ;  /* 0x0000001517193224 */ /* 0x000fe400078e0218 */
[----:B--2---:R-:W-:-:S02]  /*a440*/  IMAD R5, R7, R32, R20 ;  /* 0x0000002007057224 */ /* 0x004fc400078e0214 */
[----:B------:R-:W-:Y:S02]  /*a450*/  IMAD R10, R10, R33, R25 ;  /* 0x000000210a0a7224 */ /* 0x000fe400078e0219 */
[----:B------:R-:W-:Y:S02]  /*a460*/  IMAD R5, R5, R22, R18 ;  /* 0x0000001605057224 */ /* 0x000fe400078e0212 */
[----:B------:R-:W-:-:S03]  /*a470*/  IMAD.MOV.U32 R8, RZ, RZ, 0x1 ;  /* 0x00000001ff087424 */ /* 0x000fc600078e00ff */
[----:B------:R-:W-:Y:S02]  /*a480*/  SEL R7, R5, R10, !P3 ;  /* 0x0000000a05077207 */ /* 0x000fe40005800000 */
[----:B------:R-:W-:Y:S01]  /*a490*/  SEL R10, R10, R5, !P3 ;  /* 0x000000050a0a7207 */ /* 0x000fe20005800000 */
[----:B------:R-:W-:-:S07]  /*a4a0*/  IMAD.MOV.U32 R5, RZ, RZ, R19 ;  /* 0x000000ffff057224 */ /* 0x000fce00078e0013 */
.L_x_274:
[----:B------:R-:W-:-:S13]  /*a4b0*/  LOP3.LUT P0, RZ, R8, 0xff, RZ, 0xc0, !PT ;  /* 0x000000ff08ff7812 */ /* 0x000fda000780c0ff */
[----:B------:R-:W-:Y:S05]  /*a4c0*/  @P0 BRA `(.L_x_277) ;  /* 0xffffff6800980947 */ /* 0x000fea000383ffff */
[----:B------:R-:W-:Y:S05]  /*a4d0*/  EXIT ;  /* 0x000000000000794d */ /* 0x000fea0003800000 */
.L_x_3:
[----:B0-----:R-:W-:Y:S01]  /*a4e0*/  ULDC.64 UR4, c[0x0][0x750] ;  /* 0x0001d40000047ab9 */ /* 0x001fe20000000a00 */
        /* <DEDUP_REMOVED lines=25> */
.L_x_279:
        /* <DEDUP_REMOVED lines=13> */
[----:B------:R-:W3:Y:S02]  /*a750*/  F2I.U32.TRUNC.NTZ R14, R14 ;  /* 0x0000000e000e7305 */ /* 0x000ee4000020f000 */
[----:B------:R-:W-:-:S04]  /*a760*/  IMAD R9, R9, R21, R10 ;  /* 0x0000001509097224 */ /* 0x000fc800078e020a */
[----:B------:R-:W-:Y:S01]  /*a770*/  IMAD.IADD R7, R7, 0x1, R9 ;  /* 0x0000000107077824 */ /* 0x000fe200078e0209 */
[----:B------:R-:W4:Y:S01]  /*a780*/  LDC R20, c[0x0][0x708] ;  /* 0x0001c200ff147b82 */ /* 0x000f220000000800 */
[----:B------:R-:W-:Y:S02]  /*a790*/  I2FP.F32.U32 R9, R11 ;  /* 0x0000000b00097245 */ /* 0x000fe40000201000 */
[----:B0-----:R-:W-:-:S03]  /*a7a0*/  ISETP.NE.U32.AND P0, PT, R24, RZ, PT ;  /* 0x000000ff1800720c */ /* 0x001fc60003f05070 */
[----:B------:R-:W-:Y:S01]  /*a7b0*/  FMUL R9, R9, UR4 ;  /* 0x0000000409097c20 */ /* 0x000fe20008400000 */
[----:B------:R-:W-:Y:S01]  /*a7c0*/  ISETP.NE.AND.EX P0, PT, R25, RZ, PT, P0 ;  /* 0x000000ff1900720c */ /* 0x000fe20003f05300 */
[----:B------:R-:W0:Y:S01]  /*a7d0*/  LDC R13, c[0x0][0x758] ;  /* 0x0001d600ff0d7b82 */ /* 0x000e220000000800 */
[-CC-:B-1----:R-:W-:Y:S01]  /*a7e0*/  SHF.R.U64 R10, R6, R12.reuse, R7.reuse ;  /* 0x0000000c060a7219 */ /* 0x182fe20000001207 */
[----:B---3--:R-:W-:Y:S01]  /*a7f0*/  IMAD.MOV R6, RZ, RZ, -R14 ;  /* 0x000000ffff067224 */ /* 0x008fe200078e0a0e */
[----:B------:R-:W-:Y:S01]  /*a800*/  SHF.R.U32.HI R7, RZ, R12, R7 ;  /* 0x0000000cff077219 */ /* 0x000fe20000011607 */
[----:B------:R1:W3:Y:S01]  /*a810*/  F2I.U32.TRUNC.NTZ R14, R9 ;  /* 0x00000009000e7305 */ /* 0x0002e2000020f000 */
[----:B------:R-:W-:-:S03]  /*a820*/  IMAD.MOV.U32 R12, RZ, RZ, -0x1 ;  /* 0xffffffffff0c7424 */ /* 0x000fc600078e00ff */
[----:B------:R-:W1:Y:S01]  /*a830*/  LDC R18, c[0x0][0x148] ;  /* 0x00005200ff127b82 */ /* 0x000e620000000800 */
[----:B--2---:R-:W-:Y:S02]  /*a840*/  IMAD R22, R15, R6, R8 ;  /* 0x000000060f167224 */ /* 0x004fe400078e0208 */
[----:B------:R-:W-:-:S05]  /*a850*/  IMAD.MOV.U32 R8, RZ, RZ, 0x1 ;  /* 0x00000001ff087424 */ /* 0x000fca00078e00ff */
[----:B------:R-:W2:Y:S01]  /*a860*/  LDC R21, c[0x0][0x700] ;  /* 0x0001c000ff157b82 */ /* 0x000ea20000000800 */
[-CC-:B----4-:R-:W-:Y:S02]  /*a870*/  SHF.R.U64 R17, R10, R20.reuse, R7.reuse ;  /* 0x000000140a117219 */ /* 0x190fe40000001207 */
[----:B------:R-:W-:-:S05]  /*a880*/  SHF.R.U32.HI R6, RZ, R20, R7 ;  /* 0x00000014ff067219 */ /* 0x000fca0000011607 */
[----:B------:R-:W4:Y:S01]  /*a890*/  LDC R23, c[0x0][0x748] ;  /* 0x0001d200ff177b82 */ /* 0x000f220000000800 */
[-CC-:B0-----:R-:W-:Y:S02]  /*a8a0*/  SHF.R.U64 R19, R17, R13.reuse, R6.reuse ;  /* 0x0000000d11137219 */ /* 0x181fe40000001206 */
[-C--:B------:R-:W-:Y:S02]  /*a8b0*/  SHF.L.U32 R12, R12, R13.reuse, RZ ;  /* 0x0000000d0c0c7219 */ /* 0x080fe400000006ff */
[-C--:B------:R-:W-:Y:S01]  /*a8c0*/  SHF.R.U32.HI R7, RZ, R13.reuse, R6 ;  /* 0x0000000dff077219 */ /* 0x080fe20000011606 */
[----:B------:R-:W-:Y:S01]  /*a8d0*/  IMAD.MOV.U32 R6, RZ, RZ, R19 ;  /* 0x000000ffff067224 */ /* 0x000fe200078e0013 */
[----:B------:R-:W-:Y:S01]  /*a8e0*/  SHF.L.U32 R20, R8, R13, RZ ;  /* 0x0000000d08147219 */ /* 0x000fe200000006ff */
[----:B------:R-:W0:Y:S01]  /*a8f0*/  LDC R26, c[0x0][0x738] ;  /* 0x0001ce00ff1a7b82 */ /* 0x000e220000000800 */
[----:B------:R-:W-:-:S07]  /*a900*/  LOP3.LUT R28, RZ, R12, RZ, 0x33, !PT ;  /* 0x0000000cff1c7212 */ /* 0x000fce00078e33ff */
[----:B------:R-:W0:Y:S01]  /*a910*/  LDC R27, c[0x0][0x710] ;  /* 0x0001c400ff1b7b82 */ /* 0x000e220000000800 */
[----:B-1-3--:R-:W-:Y:S05]  /*a920*/  @!P0 BRA `(.L_x_280) ;  /* 0x0000000000288947 */ /* 0x00afea0003800000 */
[----:B------:R-:W1:Y:S02]  /*a930*/  LDC R6, c[0x0][0x74c] ;  /* 0x0001d300ff067b82 */ /* 0x000e640000000800 */
        /* <DEDUP_REMOVED lines=9> */
.L_x_280:
[----:B----4-:R-:W-:Y:S01]  /*a9d0*/  SHF.R.U64 R7, R6, R23, R7 ;  /* 0x0000001706077219 */ /* 0x010fe20000001207 */
[----:B--2---:R-:W-:Y:S01]  /*a9e0*/  VIADD R9, R21, 0xffffffff ;  /* 0xffffffff15097836 */ /* 0x004fe20000000000 */
[----:B------:R-:W-:Y:S01]  /*a9f0*/  LOP3.LUT R6, R17, R28, RZ, 0xc0, !PT ;  /* 0x0000001c11067212 */ /* 0x000fe200078ec0ff */
[----:B------:R-:W-:Y:S02]  /*aa00*/  IMAD.MOV R14, RZ, RZ, -R14 ;  /* 0x000000ffff0e7224 */ /* 0x000fe400078e0a0e */
[----:B------:R-:W-:Y:S01]  /*aa10*/  IMAD.MOV R8, RZ, RZ, -R7 ;  /* 0x000000ffff087224 */ /* 0x000fe200078e0a07 */
[----:B------:R-:W-:Y:S01]  /*aa20*/  LOP3.LUT R9, R10, R9, RZ, 0xc0, !PT ;  /* 0x000000090a097212 */ /* 0x000fe200078ec0ff */
[----:B------:R-:W-:Y:S02]  /*aa30*/  IMAD R7, R20, R7, R6 ;  /* 0x0000000714077224 */ /* 0x000fe400078e0206 */
[----:B------:R-:W-:Y:S02]  /*aa40*/  @P3 IMAD R22, R18, R14, R11 ;  /* 0x0000000e12163224 */ /* 0x000fe400078e020b */
[----:B0-----:R-:W-:-:S02]  /*aa50*/  IMAD R6, R8, R26, R19 ;  /* 0x0000001a08067224 */ /* 0x001fc400078e0213 */
[----:B------:R-:W-:Y:S02]  /*aa60*/  IMAD R7, R7, R27, R22 ;  /* 0x0000001b07077224 */ /* 0x000fe400078e0216 */
[----:B------:R-:W-:Y:S02]  /*aa70*/  IMAD.MOV.U32 R10, RZ, RZ, 0x1 ;  /* 0x00000001ff0a7424 */ /* 0x000fe400078e00ff */
[----:B------:R-:W-:-:S03]  /*aa80*/  IMAD R8, R6, R21, R9 ;  /* 0x0000001506087224 */ /* 0x000fc600078e0209 */
[----:B------:R-:W-:Y:S01]  /*aa90*/  PRMT R6, R10, 0x7610, R6 ;  /* 0x000076100a067816 */ /* 0x000fe20000000006 */
[----:B------:R-:W-:Y:S01]  /*aaa0*/  IMAD.MOV.U32 R10, RZ, RZ, R16 ;  /* 0x000000ffff0a7224 */ /* 0x000fe200078e0010 */
[----:B------:R-:W-:Y:S02]  /*aab0*/  SEL R14, R8, R7, !P3 ;  /* 0x00000007080e7207 */ /* 0x000fe40005800000 */
[----:B------:R-:W-:-:S07]  /*aac0*/  SEL R7, R7, R8, !P3 ;  /* 0x0000000807077207 */ /* 0x000fce0005800000 */
.L_x_278:
[----:B------:R-:W-:-:S08]  /*aad0*/  NOP ;  /* 0x0000000000007918 */ /* 0x000fd00000000000 */
[----:B------:R-:W0:-:S00]  /*aae0*/  USETMAXREG.DEALLOC.CTAPOOL 0x28 ;  /* 0x00000028000079c8 */ /* 0x000e0000080e0500 */
[----:B0-----:R-:W-:-:S13]  /*aaf0*/  ISETP.NE.AND P0, PT, R5, RZ, PT ;  /* 0x000000ff0500720c */ /* 0x001fda0003f05270 */
[----:B------:R-:W-:Y:S05]  /*ab00*/  @P0 EXIT ;  /* 0x000000000000094d */ /* 0x000fea0003800000 */
[----:B------:R-:W-:Y:S01]  /*ab10*/  LOP3.LUT P0, RZ, R6, 0xff, RZ, 0xc0, !PT ;  /* 0x000000ff06ff7812 */ /* 0x000fe2000780c0ff */
[----:B------:R-:W-:Y:S02]  /*ab20*/  IMAD.MOV.U32 R5, RZ, RZ, 0x1 ;  /* 0x00000001ff057424 */ /* 0x000fe400078e00ff */
[----:B------:R-:W-:-:S10]  /*ab30*/  IMAD.MOV.U32 R13, RZ, RZ, RZ ;  /* 0x000000ffff0d7224 */ /* 0x000fd400078e00ff */
[----:B------:R-:W-:Y:S05]  /*ab40*/  @!P0 BRA `(.L_x_281) ;  /* 0x0000000c007c8947 */ /* 0x000fea0003800000 */
[----:B------:R-:W0:Y:S01]  /*ab50*/  LDC R5, c[0x0][0x28c] ;  /* 0x0000a300ff057b82 */ /* 0x000e220000000800 */
[----:B------:R-:W-:Y:S01]  /*ab60*/  ULDC UR5, c[0x0][0x758] ;  /* 0x0001d60000057ab9 */ /* 0x000fe20000000800 */
[----:B------:R-:W-:Y:S01]  /*ab70*/  UMOV UR7, 0xffffffff ;  /* 0xffffffff00077882 */ /* 0x000fe20000000000 */
[----:B------:R-:W-:Y:S01]  /*ab80*/  ULDC UR6, c[0x0][0xc] ;  /* 0x0000030000067ab9 */ /* 0x000fe20000000800 */
[----:B------:R-:W-:Y:S01]  /*ab90*/  USHF.L.U32 UR9, UR7, UR5, URZ ;  /* 0x0000000507097299 */ /* 0x000fe2000800063f */
[C---:B------:R-:W-:Y:S01]  /*aba0*/  LOP3.LUT P2, RZ, R0.reuse, 0x7f, RZ, 0xc0, !PT ;  /* 0x0000007f00ff7812 */ /* 0x040fe2000784c0ff */
[----:B------:R-:W-:Y:S01]  /*abb0*/  UMOV UR8, 0x1 ;  /* 0x0000000100087882 */ /* 0x000fe20000000000 */
[----:B------:R-:W-:Y:S01]  /*abc0*/  ULDC UR7, c[0x0][0x10] ;  /* 0x0000040000077ab9 */ /* 0x000fe20000000800 */
[----:B------:R-:W-:Y:S01]  /*abd0*/  LOP3.LUT P0, RZ, R0, 0x1f, RZ, 0xc0, !PT ;  /* 0x0000001f00ff7812 */ /* 0x000fe2000780c0ff */
[----:B------:R-:W-:Y:S01]  /*abe0*/  UIMAD.WIDE.U32 UR6, UR6, UR7, URZ ;  /* 0x00000007060672a5 */ /* 0x000fe2000f8e003f */
[----:B------:R-:W-:Y:S01]  /*abf0*/  BSSY B0, `(.L_x_281) ;  /* 0x00000d4000007945 */ /* 0x000fe20003800000 */
[----:B------:R-:W-:Y:S01]  /*ac00*/  USHF.L.U32 UR5, UR8, UR5, URZ ;  /* 0x0000000508057299 */ /* 0x000fe2000800063f */
[----:B------:R-:W-:Y:S01]  /*ac10*/  IMAD.MOV.U32 R15, RZ, RZ, 0x1 ;  /* 0x00000001ff0f7424 */ /* 0x000fe200078e00ff */
[----:B------:R-:W-:Y:S01]  /*ac20*/  LOP3.LUT R16, R4, 0x2, RZ, 0xfc, !PT ;  /* 0x0000000204107812 */ /* 0x000fe200078efcff */
[----:B------:R-:W-:Y:S01]  /*ac30*/  ULDC UR8, c[0x0][0x14] ;  /* 0x0000050000087ab9 */ /* 0x000fe20000000800 */
[----:B------:R-:W-:Y:S01]  /*ac40*/  PLOP3.LUT P0, PT, P0, P2, PT, 0x8a, 0x0 ;  /* 0x000000000000781c */ /* 0x000fe20000705172 */
[----:B------:R-:W-:Y:S01]  /*ac50*/  UIMAD.WIDE.U32 UR40, UR6, UR8, URZ ;  /* 0x00000008062872a5 */ /* 0x000fe2000f8e003f */
[----:B------:R-:W-:Y:S01]  /*ac60*/  IMAD.MOV.U32 R13, RZ, RZ, RZ ;  /* 0x000000ffff0d7224 */ /* 0x000fe200078e00ff */
[----:B------:R-:W-:Y:S01]  /*ac70*/  UIMAD UR7, UR7, UR8, URZ ;  /* 0x00000008070772a4 */ /* 0x000fe2000f8e023f */
[----:B------:R-:W-:Y:S01]  /*ac80*/  ULDC UR4, c[0x0][0x700] ;  /* 0x0001c00000047ab9 */ /* 0x000fe20000000800 */
[----:B------:R-:W-:-:S02]  /*ac90*/  ULOP3.LUT UR6, URZ, UR9, URZ, 0x33, !UPT ;  /* 0x000000093f067292 */ /* 0x000fc4000f8e333f */
[----:B------:R-:W-:Y:S01]  /*aca0*/  UIADD3 UR4, UR4, -0x1, URZ ;  /* 0xffffffff04047890 */ /* 0x000fe2000fffe03f */
[----:B0-----:R-:W-:Y:S01]  /*acb0*/  VIADD R5, R5, 0x7f ;  /* 0x0000007f05057836 */ /* 0x001fe20000000000 */
[----:B------:R-:W-:Y:S01]  /*acc0*/  UIADD3 UR7, UR41, UR7, URZ ;  /* 0x0000000729077290 */ /* 0x000fe2000fffe03f */
[----:B------:R-:W-:-:S03]  /*acd0*/  ULDC.64 UR42, c[0x0][0x198] ;  /* 0x00006600002a7ab9 */ /* 0x000fc60000000a00 */
[----:B------:R-:W-:-:S04]  /*ace0*/  SHF.R.S32.HI R6, RZ, 0x1f, R5 ;  /* 0x0000001fff067819 */ /* 0x000fc80000011405 */
[----:B------:R-:W-:Y:S01]  /*acf0*/  LEA.HI R6, R6, R5, RZ, 0x7 ;  /* 0x0000000506067211 */ /* 0x000fe200078f38ff */
[----:B------:R-:W-:-:S03]  /*ad00*/  IMAD.MOV.U32 R5, RZ, RZ, 0x1 ;  /* 0x00000001ff057424 */ /* 0x000fc600078e00ff */
[----:B------:R-:W-:-:S05]  /*ad10*/  SHF.R.S32.HI R12, RZ, 0x7, R6 ;  /* 0x00000007ff0c7819 */ /* 0x000fca0000011406 */
[----:B------:R-:W-:-:S07]  /*ad20*/  VIADD R0, R12, 0x1 ;  /* 0x000000010c007836 */ /* 0x000fce0000000000 */
.L_x_293:
[----:B------:R-:W-:-:S03]  /*ad30*/  UMOV UR8, 0xffffffff ;  /* 0xffffffff00087882 */ /* 0x000fc60000000000 */
[----:B------:R-:W-:Y:S05]  /*ad40*/  BRA.DIV UR8, `(.L_x_282) ;  /* 0x0000000e08b07947 */ /* 0x000fea000b800000 */
[----:B------:R-:W-:-:S13]  /*ad50*/  ELECT P1, URZ, PT ;  /* 0x00000000003f782f */ /* 0x000fda0003820000 */
.L_x_303:
[----:B------:R-:W0:Y:S01]  /*ad60*/  LDC R6, c[0x0][0x28c] ;  /* 0x0000a300ff067b82 */ /* 0x000e220000000800 */
[----:B------:R-:W-:Y:S01]  /*ad70*/  BSSY B1, `(.L_x_283) ;  /* 0x000004b000017945 */ /* 0x000fe20003800000 */
[----:B0-----:R-:W-:-:S13]  /*ad80*/  ISETP.LT.OR P1, PT, R6, 0x1, !P1 ;  /* 0x000000010600780c */ /* 0x001fda0004f21670 */
[----:B------:R-:W-:Y:S05]  /*ad90*/  @P1 BRA `(.L_x_284) ;  /* 0x0000000400201947 */ /* 0x000fea0003800000 */
[C---:B------:R-:W-:Y:S02]  /*ada0*/  IMAD.SHL.U32 R23, R7.reuse, 0x4, RZ ;  /* 0x0000000407177824 */ /* 0x040fe400078e00ff */
[----:B------:R-:W-:Y:S02]  /*adb0*/  IMAD.SHL.U32 R18, R7, 0x100, RZ ;  /* 0x0000010007127824 */ /* 0x000fe400078e00ff */
[----:B------:R-:W-:Y:S02]  /*adc0*/  IMAD.SHL.U32 R17, R14, 0x80, RZ ;  /* 0x000000800e117824 */ /* 0x000fe400078e00ff */
[----:B------:R-:W-:Y:S02]  /*add0*/  IMAD.MOV.U32 R20, RZ, RZ, RZ ;  /* 0x000000ffff147224 */ /* 0x000fe400078e00ff */
[----:B------:R-:W-:Y:S02]  /*ade0*/  IMAD.MOV.U32 R21, RZ, RZ, 0x40 ;  /* 0x00000040ff157424 */ /* 0x000fe400078e00ff */
[----:B------:R-:W-:-:S02]  /*adf0*/  IMAD.MOV.U32 R6, RZ, RZ, R0 ;  /* 0x000000ffff067224 */ /* 0x000fc400078e0000 */
[----:B------:R-:W-:Y:S02]  /*ae00*/  IMAD.MOV.U32 R7, RZ, RZ, R5 ;  /* 0x000000ffff077224 */ /* 0x000fe400078e0005 */
[----:B------:R-:W-:Y:S02]  /*ae10*/  IMAD.MOV.U32 R8, RZ, RZ, R13 ;  /* 0x000000ffff087224 */ /* 0x000fe400078e000d */
[----:B------:R-:W-:-:S07]  /*ae20*/  IMAD.MOV.U32 R22, RZ, RZ, RZ ;  /* 0x000000ffff167224 */ /* 0x000fce00078e00ff */
.L_x_288:
[----:B------:R-:W0:Y:S01]  /*ae30*/  S2R R14, SR_CgaCtaId ;  /* 0x00000000000e7919 */ /* 0x000e220000008800 */
[----:B------:R-:W-:Y:S01]  /*ae40*/  MOV R9, 0x400 ;  /* 0x0000040000097802 */ /* 0x000fe20000000f00 */
[----:B------:R-:W1:Y:S03]  /*ae50*/  @!P2 LDC R11, c[0x0][0x640] ;  /* 0x00019000ff0bab82 */ /* 0x000e660000000800 */
[----:B0-----:R-:W-:Y:S02]  /*ae60*/  LEA R19, R14, R9, 0x18 ;  /* 0x000000090e137211 */ /* 0x001fe400078ec0ff */
[----:B------:R-:W-:-:S03]  /*ae70*/  SHF.L.U32 R9, R7, 0x1f, RZ ;  /* 0x0000001f07097819 */ /* 0x000fc600000006ff */
[----:B------:R-:W-:-:S04]  /*ae80*/  IMAD R14, R8, 0x8, R19 ;  /* 0x00000008080e7824 */ /* 0x000fc800078e0213 */
[----:B------:R-:W0:Y:S02]  /*ae90*/  SYNCS.PHASECHK.TRANS64.TRYWAIT P1, [R14+URZ+0x18], R9 ;  /* 0x000018090e0075a7 */ /* 0x000e24000802017f */
[----:B01----:R-:W-:Y:S05]  /*aea0*/  @!P1 BRA `(.L_x_285) ;  /* 0x0000000c00789947 */ /* 0x003fea0003800000 */
.L_x_304:
[----:B0-----:R-:W-:Y:S01]  /*aeb0*/  PRMT R9, R16, 0x9910, RZ ;  /* 0x0000991010097816 */ /* 0x001fe200000000ff */
[----:B------:R0:W-:Y:S03]  /*aec0*/  @!P2 SYNCS.ARRIVE.TRANS64 RZ, [R14+URZ], R11 ;  /* 0x0000000b0effa9a7 */ /* 0x0001e6000800003f */
[----:B------:R-:W-:-:S13]  /*aed0*/  ISETP.NE.AND P1, PT, R9, 0x2, PT ;  /* 0x000000020900780c */ /* 0x000fda0003f25270 */
[----:B0-----:R-:W-:Y:S05]  /*aee0*/  @P1 BRA `(.L_x_286) ;  /* 0x0000000000041947 */ /* 0x001fea0003800000 */
[----:B------:R-:W-:Y:S01]  /*aef0*/  BPT.TRAP 0x1 ;  /* 0x000000040000795c */ /* 0x000fe20000300000 */
.L_x_286:
[----:B------:R-:W-:Y:S05]  /*af00*/  @P0 BRA `(.L_x_287) ;  /* 0x0000000000040947 */ /* 0x000fea0003800000 */
[----:B------:R-:W-:Y:S01]  /*af10*/  BPT.TRAP 0x1 ;  /* 0x000000040000795c */ /* 0x000fe20000300000 */
.L_x_287:
[C-C-:B------:R-:W-:Y:S01]  /*af20*/  IMAD R9, R8.reuse, 0x8000, R19.reuse ;  /* 0x0000800008097824 */ /* 0x140fe200078e0213 */
[----:B------:R-:W-:Y:S01]  /*af30*/  R2UR UR18, R21 ;  /* 0x00000000151272ca */ /* 0x000fe200000e0000 */
[----:B------:R-:W-:Y:S01]  /*af40*/  IMAD R19, R8, 0x1000, R19 ;  /* 0x0000100008137824 */ /* 0x000fe200078e0213 */
[----:B------:R-:W-:Y:S01]  /*af50*/  R2UR UR33, R14 ;  /* 0x000000000e2172ca */ /* 0x000fe200000e0000 */
[----:B------:R-:W-:Y:S01]  /*af60*/  VIADD R6, R6, 0xffffffff ;  /* 0xffffffff06067836 */ /* 0x000fe20000000000 */
[----:B------:R-:W-:Y:S01]  /*af70*/  R2UR UR16, R9 ;  /* 0x00000000091072ca */ /* 0x000fe200000e0000 */
[----:B------:R-:W-:Y:S01]  /*af80*/  UIADD3 UR14, UP0, UR42, 0xf0, URZ ;  /* 0x000000f02a0e7890 */ /* 0x000fe2000ff1e03f */
[----:B------:R-:W-:Y:S01]  /*af90*/  R2UR UR8, R19 ;  /* 0x00000000130872ca */ /* 0x000fe200000e0000 */
[----:B------:R-:W-:Y:S01]  /*afa0*/  UIADD3 UR22, UP1, UR42, 0x1f0, URZ ;  /* 0x000001f02a167890 */ /* 0x000fe2000ff3e03f */
[----:B------:R-:W-:Y:S01]  /*afb0*/  R2UR UR36, R10 ;  /* 0x000000000a2472ca */ /* 0x000fe200000e0000 */
[----:B------:R-:W-:Y:S01]  /*afc0*/  UIADD3 UR30, UP2, UR42, 0x2f0, URZ ;  /* 0x000002f02a1e7890 */ /* 0x000fe2000ff5e03f */
[----:B------:R-:W-:Y:S01]  /*afd0*/  R2UR UR34, R20 ;  /* 0x00000000142272ca */ /* 0x000fe200000e0000 */
[----:B------:R-:W-:Y:S01]  /*afe0*/  UIADD3.X UR15, URZ, UR43, URZ, UP0, !UPT ;  /* 0x0000002b3f0f7290 */ /* 0x000fe200087fe43f */
[----:B------:R-:W-:Y:S01]  /*aff0*/  R2UR UR35, R18 ;  /* 0x00000000122372ca */ /* 0x000fe200000e0000 */
[----:B------:R-:W-:Y:S01]  /*b000*/  UIADD3.X UR23, URZ, UR43, URZ, UP1, !UPT ;  /* 0x0000002b3f177290 */ /* 0x000fe20008ffe43f */
[----:B------:R-:W-:Y:S01]  /*b010*/  R2UR UR11, R23 ;  /* 0x00000000170b72ca */ /* 0x000fe200000e0000 */
[----:B------:R-:W-:Y:S01]  /*b020*/  UIADD3 UR26, UR18, -0x40, URZ ;  /* 0xffffffc0121a7890 */ /* 0x000fe2000fffe03f */
[----:B------:R-:W-:Y:S01]  /*b030*/  R2UR UR12, R22 ;  /* 0x00000000160c72ca */ /* 0x000fe200000e0000 */
[----:B------:R-:W-:Y:S01]  /*b040*/  UIADD3 UR32, UR16, 0x100, URZ ;  /* 0x0000010010207890 */ /* 0x000fe2000fffe03f */
[----:B------:R-:W-:Y:S01]  /*b050*/  R2UR UR27, R17 ;  /* 0x00000000111b72ca */ /* 0x000fe200000e0000 */
[----:B------:R-:W-:Y:S01]  /*b060*/  UIADD3 UR8, UR8, 0x30100, URZ ;  /* 0x0003010008087890 */ /* 0x000fe2000fffe03f */
[----:B------:R-:W-:Y:S01]  /*b070*/  ISETP.GT.AND P4, PT, R6, 0x1, PT ;  /* 0x000000010600780c */ /* 0x000fe20003f84270 */
[----:B------:R-:W-:Y:S01]  /*b080*/  UIADD3 UR24, UR16, 0x18100, URZ ;  /* 0x0001810010187890 */ /* 0x000fe2000fffe03f */
[----:B------:R-:W-:Y:S01]  /*b090*/  VIADD R8, R8, 0x1 ;  /* 0x0000000108087836 */ /* 0x000fe20000000000 */
[----:B------:R-:W-:Y:S01]  /*b0a0*/  UIADD3.X UR31, URZ, UR43, URZ, UP2, !UPT ;  /* 0x0000002b3f1f7290 */ /* 0x000fe200097fe43f */
[----:B------:R-:W-:Y:S01]  /*b0b0*/  VIADD R22, R22, 0x1 ;  /* 0x0000000116167836 */ /* 0x000fe20000000000 */
[----:B------:R-:W-:Y:S01]  /*b0c0*/  UIADD3 UR16, UR16, 0x1c100, URZ ;  /* 0x0001c10010107890 */ /* 0x000fe2000fffe03f */
[----:B------:R-:W-:Y:S01]  /*b0d0*/  VIADD R21, R21, 0x80 ;  /* 0x0000008015157836 */ /* 0x000fe20000000000 */
[----:B------:R-:W-:Y:S01]  /*b0e0*/  UMOV UR38, 0x0 ;  /* 0x0000000000267882 */ /* 0x000fe20000000000 */
[----:B------:R-:W-:Y:S01]  /*b0f0*/  UMOV UR39, 0x10000000 ;  /* 0x1000000000277882 */ /* 0x000fe20000000000 */
[----:B------:R-:W-:Y:S01]  /*b100*/  ISETP.NE.AND P1, PT, R8, 0x3, PT ;  /* 0x000000030800780c */ /* 0x000fe20003f25270 */
[----:B------:R-:W-:Y:S01]  /*b110*/  UMOV UR10, URZ ;  /* 0x0000003f000a7c82 */ /* 0x000fe20008000000 */
[----:B------:R-:W-:Y:S01]  /*b120*/  UMOV UR9, UR33 ;  /* 0x0000002100097c82 */ /* 0x000fe20008000000 */
[----:B------:R-:W-:Y:S01]  /*b130*/  UMOV UR13, UR36 ;  /* 0x00000024000d7c82 */ /* 0x000fe20008000000 */
[----:B------:R0:W-:Y:S01]  /*b140*/  UTMALDG.3D [UR32], [UR14], desc[UR38] ;  /* 0x000026200e0075b4 */ /* 0x0001e20008011000 */
[----:B------:R-:W-:Y:S01]  /*b150*/  UMOV UR25, UR33 ;  /* 0x0000002100197c82 */ /* 0x000fe20008000000 */
[----:B------:R-:W-:Y:S01]  /*b160*/  UMOV UR28, UR36 ;  /* 0x00000024001c7c82 */ /* 0x000fe20008000000 */
[----:B------:R-:W-:Y:S01]  /*b170*/  UMOV UR17, UR33 ;  /* 0x0000002100117c82 */ /* 0x000fe20008000000 */
[----:B------:R-:W-:Y:S01]  /*b180*/  UMOV UR19, UR27 ;  /* 0x0000001b00137c82 */ /* 0x000fe20008000000 */
[----:B------:R-:W-:Y:S01]  /*b190*/  UMOV UR20, UR36 ;  /* 0x0000002400147c82 */ /* 0x000fe20008000000 */
[----:B------:R-:W-:Y:S01]  /*b1a0*/  SEL R14, RZ, 0x1, P1 ;  /* 0x00000001ff0e7807 */ /* 0x000fe20000800000 */
[----:B------:R-:W-:Y:S01]  /*b1b0*/  VIADD R20, R20, 0x40 ;  /* 0x0000004014147836 */ /* 0x000fe20000000000 */
[----:B------:R0:W-:Y:S01]  /*b1c0*/  UTMALDG.4D [UR8], [UR22], desc[UR38] ;  /* 0x00002608160075b4 */ /* 0x0001e20008019000 */
[----:B------:R-:W-:-:S02]  /*b1d0*/  SEL R8, R8, RZ, P1 ;  /* 0x000000ff08087207 */ /* 0x000fc40000800000 */
[----:B------:R-:W-:Y:S01]  /*b1e0*/  LOP3.LUT R7, R7, R14, RZ, 0x3c, !PT ;  /* 0x0000000e07077212 */ /* 0x000fe200078e3cff */
[----:B------:R0:W-:Y:S01]  /*b1f0*/  UTMALDG.3D [UR24], [UR30], desc[UR38] ;  /* 0x000026181e0075b4 */ /* 0x0001e20008011000 */
[----:B------:R0:W-:Y:S02]  /*b200*/  UTMALDG.3D [UR16], [UR30], desc[UR38] ;  /* 0x000026101e0075b4 */ /* 0x0001e40008011000 */
[----:B0-----:R-:W-:Y:S05]  /*b210*/  @P4 BRA `(.L_x_288) ;  /* 0xfffffffc00044947 */ /* 0x001fea000383ffff */
.L_x_284:
[----:B------:R-:W-:Y:S05]  /*b220*/  BSYNC B1 ;  /* 0x0000000000017941 */ /* 0x000fea0003800000 */
.L_x_283:
[----:B------:R-:W-:Y:S01]  /*b230*/  LOP3.LUT P4, RZ, R15, 0xff, RZ, 0xc0, !PT ;  /* 0x000000ff0fff7812 */ /* 0x000fe2000788c0ff */
[----:B------:R-:W-:Y:S01]  /*b240*/  IMAD.IADD R13, R12, 0x1, R13 ;  /* 0x000000010c0d7824 */ /* 0x000fe200078e020d */
[----:B------:R-:W-:Y:S01]  /*b250*/  IADD3 R2, P5, R2, UR40, RZ ;  /* 0x0000002802027c10 */ /* 0x000fe2000ffbe0ff */
[----:B------:R-:W-:Y:S01]  /*b260*/  ULDC.64 UR8, c[0x0][0x750] ;  /* 0x0001d40000087ab9 */ /* 0x000fe20000000a00 */
[----:B------:R-:W-:Y:S01]  /*b270*/  BSSY B1, `(.L_x_289) ;  /* 0x0000069000017945 */ /* 0x000fe20003800000 */
[----:B------:R-:W-:Y:S01]  /*b280*/  IMAD.MOV.U32 R14, RZ, RZ, -0x1 ;  /* 0xffffffffff0e7424 */ /* 0x000fe200078e00ff */
[----:B------:R-:W-:Y:S01]  /*b290*/  ISETP.GT.U32.AND P1, PT, R13, 0x2, PT ;  /* 0x000000020d00780c */ /* 0x000fe20003f24070 */
[----:B------:R-:W-:Y:S01]  /*b2a0*/  IMAD.MOV.U32 R10, RZ, RZ, -0x1 ;  /* 0xffffffffff0a7424 */ /* 0x000fe200078e00ff */
[----:B------:R-:W-:Y:S02]  /*b2b0*/  IADD3.X R3, R3, UR7, RZ, P5, !PT ;  /* 0x0000000703037c10 */ /* 0x000fe4000affe4ff */
[----:B------:R-:W-:-:S02]  /*b2c0*/  ISETP.LT.U32.AND P1, PT, R12, 0x3, P1 ;  /* 0x000000030c00780c */ /* 0x000fc40000f21070 */
[----:B------:R-:W-:Y:S01]  /*b2d0*/  PRMT R15, RZ, 0x7610, R15 ;  /* 0x00007610ff0f7816 */ /* 0x000fe2000000000f */
[----:B------:R-:W0:Y:S01]  /*b2e0*/  @P4 S2R R7, SR_CgaCtaId ;  /* 0x0000000000074919 */ /* 0x000e220000008800 */
[----:B------:R-:W-:-:S04]  /*b2f0*/  @P4 MOV R6, 0x400 ;  /* 0x0000040000064802 */ /* 0x000fc80000000f00 */
[----:B0-----:R-:W-:Y:S01]  /*b300*/  @P4 LEA R8, R7, R6, 0x18 ;  /* 0x0000000607084211 */ /* 0x001fe200078ec0ff */
[----:B------:R-:W-:Y:S01]  /*b310*/  IMAD.WIDE.U32 R6, R13, -0x55555555, RZ ;  /* 0xaaaaaaab0d067825 */ /* 0x000fe200078e00ff */
[----:B------:R-:W-:Y:S02]  /*b320*/  SEL R6, RZ, 0x1, !P1 ;  /* 0x00000001ff067807 */ /* 0x000fe40004800000 */
[----:B------:R-:W-:Y:S01]  /*b330*/  ISETP.GE.U32.AND P1, PT, R2, UR8, PT ;  /* 0x0000000802007c0c */ /* 0x000fe2000bf26070 */
[----:B------:R0:W-:Y:S01]  /*b340*/  @P4 SYNCS.ARRIVE.TRANS64.A1T0 RZ, [R8+URZ+0x48], RZ ;  /* 0x000048ff08ff49a7 */ /* 0x0001e2000810003f */
[----:B------:R-:W-:Y:S02]  /*b350*/  ISETP.GE.U32.AND P4, PT, R12, 0x3, PT ;  /* 0x000000030c00780c */ /* 0x000fe40003f86070 */
[----:B------:R-:W-:Y:S02]  /*b360*/  ISETP.GE.U32.AND.EX P1, PT, R3, UR9, PT, P1 ;  /* 0x0000000903007c0c */ /* 0x000fe4000bf26110 */
[----:B------:R-:W-:-:S02]  /*b370*/  LOP3.LUT R5, R5, R6, RZ, 0x3c, !PT ;  /* 0x0000000605057212 */ /* 0x000fc400078e3cff */
[----:B------:R-:W-:Y:S02]  /*b380*/  PRMT R6, RZ, 0x7610, R6 ;  /* 0x00007610ff067816 */ /* 0x000fe40000000006 */
[----:B0-----:R-:W-:Y:S01]  /*b390*/  SHF.R.U32.HI R8, RZ, 0x1, R7 ;  /* 0x00000001ff087819 */ /* 0x001fe20000011607 */
[----:B------:R-:W-:-:S04]  /*b3a0*/  IMAD.MOV.U32 R7, RZ, RZ, -0x1 ;  /* 0xffffffffff077424 */ /* 0x000fc800078e00ff */
[----:B------:R-:W-:Y:S01]  /*b3b0*/  IMAD R13, R8, -0x3, R13 ;  /* 0xfffffffd080d7824 */ /* 0x000fe200078e020d */
[----:B------:R-:W-:Y:S01]  /*b3c0*/  @P4 LOP3.LUT R5, R5, 0x1, R8, 0x78, !PT ;  /* 0x0000000105054812 */ /* 0x000fe200078e7808 */
[----:B------:R-:W-:Y:S06]  /*b3d0*/  @P1 BRA `(.L_x_290) ;  /* 0x0000000400481947 */ /* 0x000fec0003800000 */
[----:B------:R-:W-:Y:S01]  /*b3e0*/  ULDC.64 UR8, c[0x0][0x728] ;  /* 0x0001ca0000087ab9 */ /* 0x000fe20000000a00 */
[----:B------:R-:W0:Y:S01]  /*b3f0*/  S2R R17, SR_CTAID.X ;  /* 0x0000000000117919 */ /* 0x000e220000002500 */
[----:B------:R-:W-:Y:S01]  /*b400*/  ISETP.NE.U32.AND P1, PT, RZ, UR8, PT ;  /* 0x00000008ff007c0c */ /* 0x000fe2000bf25070 */
[----:B------:R-:W-:Y:S01]  /*b410*/  ULDC UR11, c[0x0][0x730] ;  /* 0x0001cc00000b7ab9 */ /* 0x000fe20000000800 */
[----:B------:R-:W-:Y:S01]  /*b420*/  IMAD.MOV.U32 R6, RZ, RZ, R2 ;  /* 0x000000ffff067224 */ /* 0x000fe200078e0002 */
[----:B------:R-:W1:Y:S01]  /*b430*/  S2R R14, SR_CTAID.Y ;  /* 0x00000000000e7919 */ /* 0x000e620000002600 */
[----:B------:R-:W-:Y:S01]  /*b440*/  ISETP.NE.AND.EX P1, PT, RZ, UR9, PT, P1 ;  /* 0x00000009ff007c0c */ /* 0x000fe2000bf25310 */
[----:B------:R-:W-:-:S12]  /*b450*/  IMAD.MOV.U32 R7, RZ, RZ, R3 ;  /* 0x000000ffff077224 */ /* 0x000fd800078e0003 */
[----:B------:R-:W-:Y:S05]  /*b460*/  @!P1 BRA `(.L_x_291) ;  /* 0x0000000000289947 */ /* 0x000fea0003800000 */
[----:B------:R-:W-:Y:S02]  /*b470*/  ULDC UR10, c[0x0][0x734] ;  /* 0x0001cd00000a7ab9 */ /* 0x000fe40000000800 */
[----:B------:R-:W-:-:S05]  /*b480*/  IADD3 R11, P1, R2, UR10, RZ ;  /* 0x0000000a020b7c10 */ /* 0x000fca000ff3e0ff */
[----:B------:R-:W-:-:S04]  /*b490*/  IMAD.X R19, RZ, RZ, R3, P1 ;  /* 0x000000ffff137224 */ /* 0x000fc800008e0603 */
[----:B------:R-:W-:-:S04]  /*b4a0*/  IMAD.WIDE.U32 R8, R19, UR8, RZ ;  /* 0x0000000813087c25 */ /* 0x000fc8000f8e00ff */
[----:B------:R-:W-:-:S04]  /*b4b0*/  IMAD.WIDE.U32 R8, P1, R11, UR9, R8 ;  /* 0x000000090b087c25 */ /* 0x000fc8000f820008 */
[----:B------:R-:W-:-:S04]  /*b4c0*/  IMAD.WIDE.U32 R10, R11, UR8, RZ ;  /* 0x000000080b0a7c25 */ /* 0x000fc8000f8e00ff */
[----:B------:R-:W-:Y:S01]  /*b4d0*/  IMAD.X R7, RZ, RZ, RZ, P1 ;  /* 0x000000ffff077224 */ /* 0x000fe200008e06ff */
[----:B------:R-:W-:Y:S01]  /*b4e0*/  IADD3 RZ, P1, R11, R8, RZ ;  /* 0x000000080bff7210 */ /* 0x000fe20007f3e0ff */
[----:B------:R-:W-:-:S04]  /*b4f0*/  IMAD.MOV.U32 R6, RZ, RZ, R9 ;  /* 0x000000ffff067224 */ /* 0x000fc800078e0009 */
[----:B------:R-:W-:-:S08]  /*b500*/  IMAD.WIDE.U32.X R6, R19, UR9, R6, P1 ;  /* 0x0000000913067c25 */ /* 0x000fd000088e0406 */
.L_x_291:
[--C-:B------:R-:W-:Y:S01]  /*b510*/  SHF.R.U64 R10, R6, UR11, R7.reuse ;  /* 0x0000000b060a7c19 */ /* 0x100fe20008001207 */
[----:B------:R-:W-:Y:S01]  /*b520*/  ULDC.64 UR8, c[0x0][0x720] ;  /* 0x0001c80000087ab9 */ /* 0x000fe20000000a00 */
[----:B------:R-:W-:Y:S01]  /*b530*/  SHF.R.U32.HI R6, RZ, UR11, R7 ;  /* 0x0000000bff067c19 */ /* 0x000fe20008011607 */
[----:B------:R-:W2:Y:S01]  /*b540*/  LDC R22, c[0x0][0x144] ;  /* 0x00005100ff167b82 */ /* 0x000ea20000000800 */
[----:B------:R-:W-:Y:S01]  /*b550*/  IADD3 R9, P1, RZ, -R10, RZ ;  /* 0x8000000aff097210 */ /* 0x000fe20007f3e0ff */
[----:B------:R-:W-:Y:S01]  /*b560*/  ULDC.64 UR12, c[0x0][0x740] ;  /* 0x0001d000000c7ab9 */ /* 0x000fe20000000a00 */
[----:B0-----:R-:W-:Y:S01]  /*b570*/  I2FP.F32.U32 R11, R17 ;  /* 0x00000011000b7245 */ /* 0x001fe20000201000 */
[----:B------:R-:W-:Y:S02]  /*b580*/  ULDC UR10, c[0x0][0x708] ;  /* 0x0001c200000a7ab9 */ /* 0x000fe40000000800 */
[----:B------:R-:W-:Y:S01]  /*b590*/  IMAD.X R6, RZ, RZ, ~R6, P1 ;  /* 0x000000ffff067224 */ /* 0x000fe200008e0e06 */
[----:B------:R-:W-:Y:S01]  /*b5a0*/  ISETP.NE.U32.AND P1, PT, RZ, UR12, PT ;  /* 0x0000000cff007c0c */ /* 0x000fe2000bf25070 */
[----:B------:R-:W0:Y:S02]  /*b5b0*/  LDC R19, c[0x0][0x148] ;  /* 0x00005200ff137b82 */ /* 0x000e240000000800 */
[----:B------:R-:W-:Y:S01]  /*b5c0*/  IMAD R8, R6, UR8, RZ ;  /* 0x0000000806087c24 */ /* 0x000fe2000f8e02ff */
[----:B------:R-:W-:Y:S01]  /*b5d0*/  ISETP.NE.AND.EX P1, PT, RZ, UR13, PT, P1 ;  /* 0x0000000dff007c0c */ /* 0x000fe2000bf25310 */
[----:B------:R-:W-:Y:S01]  /*b5e0*/  IMAD.WIDE.U32 R6, R9, UR8, R2 ;  /* 0x0000000809067c25 */ /* 0x000fe2000f8e0002 */
[----:B------:R-:W-:-:S03]  /*b5f0*/  ULDC UR8, c[0x0][0x150] ;  /* 0x0000540000087ab9 */ /* 0x000fc60000000800 */
[----:B------:R-:W-:Y:S02]  /*b600*/  IMAD R9, R9, UR9, R8 ;  /* 0x0000000909097c24 */ /* 0x000fe4000f8e0208 */
[----:B------:R-:W-:Y:S01]  /*b610*/  FMUL R8, R11, UR8 ;  /* 0x000000080b087c20 */ /* 0x000fe20008400000 */
[----:B------:R-:W-:Y:S01]  /*b620*/  ULDC UR8, c[0x0][0x718] ;  /* 0x0001c60000087ab9 */ /* 0x000fe20000000800 */
[----:B------:R-:W-:Y:S01]  /*b630*/  ULDC UR9, c[0x0][0x154] ;  /* 0x0000550000097ab9 */ /* 0x000fe20000000800 */
[----:B------:R-:W-:-:S03]  /*b640*/  IMAD.IADD R7, R7, 0x1, R9 ;  /* 0x0000000107077824 */ /* 0x000fc600078e0209 */
[----:B------:R-:W3:Y:S02]  /*b650*/  F2I.U32.TRUNC.NTZ R8, R8 ;  /* 0x0000000800087305 */ /* 0x000ee4000020f000 */
[----:B------:R-:W-:Y:S02]  /*b660*/  SHF.R.U64 R11, R6, UR8, R7 ;  /* 0x00000008060b7c19 */ /* 0x000fe40008001207 */
[----:B-1----:R-:W-:-:S05]  /*b670*/  I2FP.F32.U32 R6, R14 ;  /* 0x0000000e00067245 */ /* 0x002fca0000201000 */
[----:B------:R-:W-:Y:S01]  /*b680*/  FMUL R21, R6, UR9 ;  /* 0x0000000906157c20 */ /* 0x000fe20008400000 */
[----:B------:R-:W-:Y:S01]  /*b690*/  SHF.R.U32.HI R6, RZ, UR8, R7 ;  /* 0x00000008ff067c19 */ /* 0x000fe20008011607 */
[----:B------:R-:W-:-:S03]  /*b6a0*/  ULDC UR8, c[0x0][0x758] ;  /* 0x0001d60000087ab9 */ /* 0x000fc60000000800 */
[--C-:B------:R-:W-:Y:S01]  /*b6b0*/  SHF.R.U64 R20, R11, UR10, R6.reuse ;  /* 0x0000000a0b147c19 */ /* 0x100fe20008001206 */
[----:B------:R-:W1:Y:S01]  /*b6c0*/  F2I.U32.TRUNC.NTZ R21, R21 ;  /* 0x0000001500157305 */ /* 0x000e62000020f000 */
[----:B------:R-:W-:Y:S01]  /*b6d0*/  SHF.R.U32.HI R7, RZ, UR10, R6 ;  /* 0x0000000aff077c19 */ /* 0x000fe20008011606 */
[----:B---3--:R-:W-:-:S03]  /*b6e0*/  IMAD.MOV R8, RZ, RZ, -R8 ;  /* 0x000000ffff087224 */ /* 0x008fc600078e0a08 */
[----:B------:R-:W-:Y:S01]  /*b6f0*/  SHF.R.U64 R18, R20, UR8, R7 ;  /* 0x0000000814127c19 */ /* 0x000fe20008001207 */
[----:B--2---:R-:W-:Y:S01]  /*b700*/  IMAD R17, R22, R8, R17 ;  /* 0x0000000816117224 */ /* 0x004fe200078e0211 */
[----:B------:R-:W-:-:S03]  /*b710*/  SHF.R.U32.HI R23, RZ, UR8, R7 ;  /* 0x00000008ff177c19 */ /* 0x000fc60008011607 */
[----:B------:R-:W-:Y:S02]  /*b720*/  IMAD.MOV.U32 R6, RZ, RZ, R18 ;  /* 0x000000ffff067224 */ /* 0x000fe400078e0012 */
[----:B------:R-:W-:Y:S01]  /*b730*/  IMAD.MOV.U32 R7, RZ, RZ, R23 ;  /* 0x000000ffff077224 */ /* 0x000fe200078e0017 */
[----:B-1----:R-:W-:Y:S06]  /*b740*/  @!P1 BRA `(.L_x_292) ;  /* 0x0000000000289947 */ /* 0x002fec0003800000 */
[----:B------:R-:W-:Y:S02]  /*b750*/  ULDC UR8, c[0x0][0x74c] ;  /* 0x0001d30000087ab9 */ /* 0x000fe40000000800 */
[----:B------:R-:W-:-:S05]  /*b760*/  IADD3 R7, P1, R18, UR8, RZ ;  /* 0x0000000812077c10 */ /* 0x000fca000ff3e0ff */
[----:B------:R-:W-:-:S04]  /*b770*/  IMAD.X R23, RZ, RZ, R23, P1 ;  /* 0x000000ffff177224 */ /* 0x000fc800008e0617 */
[----:B------:R-:W-:-:S04]  /*b780*/  IMAD.WIDE.U32 R8, R23, UR12, RZ ;  /* 0x0000000c17087c25 */ /* 0x000fc8000f8e00ff */
[----:B------:R-:W-:-:S04]  /*b790*/  IMAD.WIDE.U32 R8, P1, R7, UR13, R8 ;  /* 0x0000000d07087c25 */ /* 0x000fc8000f820008 */
[----:B------:R-:W-:-:S04]  /*b7a0*/  IMAD.WIDE.U32 R6, R7, UR12, RZ ;  /* 0x0000000c07067c25 */ /* 0x000fc8000f8e00ff */
[----:B------:R-:W-:Y:S01]  /*b7b0*/  IMAD.MOV.U32 R6, RZ, RZ, R9 ;  /* 0x000000ffff067224 */ /* 0x000fe200078e0009 */
[----:B------:R-:W-:Y:S01]  /*b7c0*/  IADD3 RZ, P4, R7, R8, RZ ;  /* 0x0000000807ff7210 */ /* 0x000fe20007f9e0ff */
[----:B------:R-:W-:-:S04]  /*b7d0*/  IMAD.X R7, RZ, RZ, RZ, P1 ;  /* 0x000000ffff077224 */ /* 0x000fc800008e06ff */
[----:B------:R-:W-:-:S08]  /*b7e0*/  IMAD.WIDE.U32.X R6, R23, UR13, R6, P4 ;  /* 0x0000000d17067c25 */ /* 0x000fd0000a0e0406 */
.L_x_292:
[----:B------:R-:W-:Y:S01]  /*b7f0*/  ULDC UR8, c[0x0][0x748] ;  /* 0x0001d20000087ab9 */ /* 0x000fe20000000800 */
[----:B------:R-:W-:Y:S01]  /*b800*/  LOP3.LUT R20, R20, UR6, RZ, 0xc0, !PT ;  /* 0x0000000614147c12 */ /* 0x000fe2000f8ec0ff */
[----:B------:R-:W-:Y:S01]  /*b810*/  IMAD.MOV R21, RZ, RZ, -R21 ;  /* 0x000000ffff157224 */ /* 0x000fe200078e0a15 */
[----:B------:R-:W-:Y:S01]  /*b820*/  SHF.R.U64 R7, R6, UR8, R7 ;  /* 0x0000000806077c19 */ /* 0x000fe20008001207 */
[----:B------:R-:W-:Y:S01]  /*b830*/  ULDC UR8, c[0x0][0x738] ;  /* 0x0001ce0000087ab9 */ /* 0x000fe20000000800 */
[----:B------:R-:W-:Y:S01]  /*b840*/  LOP3.LUT R11, R11, UR4, RZ, 0xc0, !PT ;  /* 0x000000040b0b7c12 */ /* 0x000fe2000f8ec0ff */
[----:B0-----:R-:W-:Y:S01]  /*b850*/  @P3 IMAD R17, R19, R21, R14 ;  /* 0x0000001513113224 */ /* 0x001fe200078e020e */
[----:B------:R-:W-:Y:S01]  /*b860*/  ULDC UR9, c[0x0][0x710] ;  /* 0x0001c40000097ab9 */ /* 0x000fe20000000800 */
[----:B------:R-:W-:Y:S02]  /*b870*/  IMAD.MOV R9, RZ, RZ, -R7 ;  /* 0x000000ffff097224 */ /* 0x000fe400078e0a07 */
[----:B------:R-:W-:-:S02]  /*b880*/  IMAD R20, R7, UR5, R20 ;  /* 0x0000000507147c24 */ /* 0x000fc4000f8e0214 */
[----:B------:R-:W-:Y:S01]  /*b890*/  IMAD R18, R9, UR8, R18 ;  /* 0x0000000809127c24 */ /* 0x000fe2000f8e0212 */
[----:B------:R-:W-:Y:S01]  /*b8a0*/  ULDC UR8, c[0x0][0x700] ;  /* 0x0001c00000087ab9 */ /* 0x000fe20000000800 */
[----:B------:R-:W-:Y:S02]  /*b8b0*/  IMAD R17, R20, UR9, R17 ;  /* 0x0000000914117c24 */ /* 0x000fe4000f8e0211 */
[----:B------:R-:W-:Y:S02]  /*b8c0*/  IMAD R18, R18, UR8, R11 ;  /* 0x0000000812127c24 */ /* 0x000fe4000f8e020b */
[----:B------:R-:W-:-:S03]  /*b8d0*/  IMAD.MOV.U32 R6, RZ, RZ, 0x1 ;  /* 0x00000001ff067424 */ /* 0x000fc600078e00ff */
[----:B------:R-:W-:Y:S02]  /*b8e0*/  SEL R14, R18, R17, !P3 ;  /* 0x00000011120e7207 */ /* 0x000fe40005800000 */
[----:B------:R-:W-:-:S07]  /*b8f0*/  SEL R7, R17, R18, !P3 ;  /* 0x0000001211077207 */ /* 0x000fce0005800000 */
.L_x_290:
[----:B------:R-:W-:Y:S05]  /*b900*/  BSYNC B1 ;  /* 0x0000000000017941 */ /* 0x000fea0003800000 */
.L_x_289:
[----:B------:R-:W-:-:S13]  /*b910*/  LOP3.LUT P1, RZ, R6, 0xff, RZ, 0xc0, !PT ;  /* 0x000000ff06ff7812 */ /* 0x000fda000782c0ff */
[----:B------:R-:W-:Y:S05]  /*b920*/  @P1 BRA `(.L_x_293) ;  /* 0xfffffff400001947 */ /* 0x000fea000383ffff */
[----:B------:R-:W-:Y:S05]  /*b930*/  BSYNC B0 ;  /* 0x0000000000007941 */ /* 0x000fea0003800000 */
.L_x_281:
[----:B------:R-:W-:-:S03]  /*b940*/  UMOV UR8, 0xffffffff ;  /* 0xffffffff00087882 */ /* 0x000fc60000000000 */
[----:B------:R-:W-:Y:S05]  /*b950*/  BRA.DIV UR8, `(.L_x_294) ;  /* 0x0000000208e07947 */ /* 0x000fea000b800000 */
[----:B------:R-:W-:-:S13]  /*b960*/  ELECT P0, URZ, PT ;  /* 0x00000000003f782f */ /* 0x000fda0003800000 */
.L_x_307:
[----:B------:R-:W-:Y:S04]  /*b970*/  BSSY B0, `(.L_x_295) ;  /* 0x0000022000007945 */ /* 0x000fe80003800000 */
[----:B------:R-:W-:Y:S05]  /*b980*/  @!P0 BRA `(.L_x_296) ;  /* 0x0000000000808947 */ /* 0x000fea0003800000 */
[----:B------:R-:W-:-:S04]  /*b990*/  LOP3.LUT R4, R4, 0x2, RZ, 0xfc, !PT ;  /* 0x0000000204047812 */ /* 0x000fc800078efcff */
[----:B------:R-:W-:-:S13]  /*b9a0*/  ISETP.NE.AND P0, PT, R4, 0x3, PT ;  /* 0x000000030400780c */ /* 0x000fda0003f05270 */
[----:B------:R-:W-:Y:S05]  /*b9b0*/  @!P0 BRA `(.L_x_297) ;  /* 0x0000000000048947 */ /* 0x000fea0003800000 */
[----:B------:R-:W-:Y:S01]  /*b9c0*/  BPT.TRAP 0x1 ;  /* 0x000000040000795c */ /* 0x000fe20000300000 */
.L_x_297:
[----:B------:R-:W0:Y:S01]  /*b9d0*/  S2R R3, SR_CgaCtaId ;  /* 0x0000000000037919 */ /* 0x000e220000008800 */
[----:B------:R-:W-:-:S04]  /*b9e0*/  MOV R0, 0x400 ;  /* 0x0000040000007802 */ /* 0x000fc80000000f00 */
[----:B0-----:R-:W-:Y:S02]  /*b9f0*/  LEA R0, R3, R0, 0x18 ;  /* 0x0000000003007211 */ /* 0x001fe400078ec0ff */
[----:B------:R-:W-:-:S03]  /*ba00*/  SHF.L.U32 R3, R5, 0x1f, RZ ;  /* 0x0000001f05037819 */ /* 0x000fc600000006ff */
[----:B------:R-:W-:-:S04]  /*ba10*/  VIADD R0, R0, 0x18 ;  /* 0x0000001800007836 */ /* 0x000fc80000000000 */
[C---:B------:R-:W-:Y:S02]  /*ba20*/  IMAD R4, R13.reuse, 0x8, R0 ;  /* 0x000000080d047824 */ /* 0x040fe400078e0200 */
[----:B------:R-:W-:Y:S02]  /*ba30*/  VIADD R13, R13, 0x1 ;  /* 0x000000010d0d7836 */ /* 0x000fe40000000000 */
[----:B------:R-:W0:Y:S03]  /*ba40*/  SYNCS.PHASECHK.TRANS64.TRYWAIT P0, [R4+URZ], R3 ;  /* 0x00000003040075a7 */ /* 0x000e26000800017f */
[----:B------:R-:W-:-:S04]  /*ba50*/  ISETP.NE.AND P1, PT, R13, 0x3, PT ;  /* 0x000000030d00780c */ /* 0x000fc80003f25270 */
[----:B------:R-:W-:Y:S02]  /*ba60*/  SEL R2, RZ, 0x1, P1 ;  /* 0x00000001ff027807 */ /* 0x000fe40000800000 */
[----:B------:R-:W-:Y:S02]  /*ba70*/  SEL R13, R13, RZ, P1 ;  /* 0x000000ff0d0d7207 */ /* 0x000fe40000800000 */
[----:B------:R-:W-:-:S03]  /*ba80*/  LOP3.LUT R7, R5, R2, RZ, 0x3c, !PT ;  /* 0x0000000205077212 */ /* 0x000fc600078e3cff */
[----:B------:R-:W-:Y:S01]  /*ba90*/  IMAD R6, R13, 0x8, R0 ;  /* 0x000000080d067824 */ /* 0x000fe200078e0200 */
[----:B------:R-:W-:Y:S01]  /*baa0*/  SHF.L.U32 R5, R7, 0x1f, RZ ;  /* 0x0000001f07057819 */ /* 0x000fe200000006ff */
[----:B0-----:R-:W-:Y:S06]  /*bab0*/  @!P0 BRA `(.L_x_298) ;  /* 0x0000000000ac8947 */ /* 0x001fec0003800000 */
.L_x_308:
[----:B------:R-:W1:Y:S01]  /*bac0*/  SYNCS.PHASECHK.TRANS64.TRYWAIT P0, [R6+URZ], R5 ;  /* 0x00000005060075a7 */ /* 0x000e62000800017f */
[----:B------:R-:W-:-:S05]  /*bad0*/  VIADD R2, R13, 0x1 ;  /* 0x000000010d027836 */ /* 0x000fca0000000000 */
[----:B------:R-:W-:-:S04]  /*bae0*/  ISETP.NE.AND P1, PT, R2, 0x3, PT ;  /* 0x000000030200780c */ /* 0x000fc80003f25270 */
[----:B0-----:R-:W-:Y:S02]  /*baf0*/  SEL R4, RZ, 0x1, P1 ;  /* 0x00000001ff047807 */ /* 0x001fe40000800000 */
[----:B------:R-:W-:Y:S02]  /*bb00*/  SEL R3, R2, RZ, P1 ;  /* 0x000000ff02037207 */ /* 0x000fe40000800000 */
[----:B------:R-:W-:Y:S01]  /*bb10*/  LOP3.LUT R4, R7, R4, RZ, 0x3c, !PT ;  /* 0x0000000407047212 */ /* 0x000fe200078e3cff */
[----:B-1----:R-:W-:Y:S06]  /*bb20*/  @!P0 BRA `(.L_x_299) ;  /* 0x0000000000a48947 */ /* 0x002fec0003800000 */
.L_x_309:
[----:B------:R-:W-:Y:S01]  /*bb30*/  IMAD R3, R3, 0x8, R0 ;  /* 0x0000000803037824 */ /* 0x000fe200078e0200 */
[----:B------:R-:W-:-:S07]  /*bb40*/  SHF.L.U32 R0, R4, 0x1f, RZ ;  /* 0x0000001f04007819 */ /* 0x000fce00000006ff */
.L_x_300:
[----:B-1----:R1:W2:Y:S02]  /*bb50*/  SYNCS.PHASECHK.TRANS64.TRYWAIT P0, [R3+URZ], R0 ;  /* 0x00000000030075a7 */ /* 0x0022a4000800017f */
[----:B--2---:R-:W-:Y:S05]  /*bb60*/  @!P0 NANOSLEEP.SYNCS 0x989680 ;  /* 0x009896800000895d */ /* 0x004fea0003900000 */
[----:B------:R-:W2:Y:S02]  /*bb70*/  @!P0 SYNCS.PHASECHK.TRANS64 P0, [R3+URZ], R0 ;  /* 0x00000000030085a7 */ /* 0x000ea4000800007f */
[----:B--2---:R-:W-:Y:S05]  /*bb80*/  @!P0 BRA `(.L_x_300) ;  /* 0xfffffffc00f08947 */ /* 0x004fea000383ffff */
.L_x_296:
[----:B------:R-:W-:Y:S05]  /*bb90*/  BSYNC B0 ;  /* 0x0000000000007941 */ /* 0x000fea0003800000 */
.L_x_295:
[----:B------:R-:W-:Y:S05]  /*bba0*/  EXIT ;  /* 0x000000000000794d */ /* 0x000fea0003800000 */
.L_x_17:
[----:B-1----:R-:W-:-:S04]  /*bbb0*/  IMAD.U32 R12, RZ, RZ, UR11 ;  /* 0x0000000bff0c7e24 */ /* 0x002fc8000f8e00ff */
[----:B------:R1:W4:Y:S03]  /*bbc0*/  SYNCS.PHASECHK.TRANS64.TRYWAIT P0, [R12+URZ], R11 ;  /* 0x0000000b0c0075a7 */ /* 0x000326000800017f */
[----:B----4-:R-:W-:Y:S05]  /*bbd0*/  @!P0 NANOSLEEP.SYNCS 0x989680 ;  /* 0x009896800000895d */ /* 0x010fea0003900000 */
[----:B------:R-:W4:Y:S02]  /*bbe0*/  @!P0 SYNCS.PHASECHK.TRANS64 P0, [R12+URZ], R11 ;  /* 0x0000000b0c0085a7 */ /* 0x000f24000800007f */
[----:B----4-:R-:W-:Y:S05]  /*bbf0*/  @!P0 BRA `(.L_x_17) ;  /* 0xfffffffc00ec8947 */ /* 0x010fea000383ffff */
[----:B------:R-:W-:Y:S05]  /*bc00*/  BRA `(.L_x_16) ;  /* 0xffffff58007c7947 */ /* 0x000fea000383ffff */
.L_x_282:
[----:B------:R-:W-:Y:S01]  /*bc10*/  BSSY B1, `(.L_x_301) ;  /* 0x0000006000017945 */ /* 0x000fe20003800000 */
[----:B------:R-:W-:-:S07]  /*bc20*/  IMAD.MOV.U32 R6, RZ, RZ, -0x1 ;  /* 0xffffffffff067424 */ /* 0x000fce00078e00ff */
[----:B------:R-:W-:Y:S05]  /*bc30*/  WARPSYNC.COLLECTIVE R6, `(.L_x_302) ;  /* 0x00000000060c7348 */ /* 0x000fea0003c00000 */
[----:B------:R-:W-:Y:S02]  /*bc40*/  ELECT P1, UR62, PT ;  /* 0x00000000003e782f */ /* 0x000fe40003820000 */
[----:B------:R-:W-:Y:S01]  /*bc50*/  MOV R6, UR62 ;  /* 0x0000003e00067c02 */ /* 0x000fe20008000f00 */
[----:B------:R-:W-:Y:S10]  /*bc60*/  ENDCOLLECTIVE ;  /* 0x000000000000791b */ /* 0x000ff40003800000 */
.L_x_302:
[----:B------:R-:W-:Y:S05]  /*bc70*/  BSYNC B1 ;  /* 0x0000000000017941 */ /* 0x000fea0003800000 */
.L_x_301:
[----:B------:R-:W-:Y:S05]  /*bc80*/  BRA `(.L_x_303) ;  /* 0xfffffff000347947 */ /* 0x000fea000383ffff */
.L_x_285:
[----:B0-----:R0:W1:Y:S02]  /*bc90*/  SYNCS.PHASECHK.TRANS64.TRYWAIT P1, [R14+URZ+0x18], R9 ;  /* 0x000018090e0075a7 */ /* 0x001064000802017f */
[----:B-1----:R-:W-:Y:S05]  /*bca0*/  @!P1 NANOSLEEP.SYNCS 0x989680 ;  /* 0x009896800000995d */ /* 0x002fea0003900000 */
[----:B------:R-:W1:Y:S02]  /*bcb0*/  @!P1 SYNCS.PHASECHK.TRANS64 P1, [R14+URZ+0x18], R9 ;  /* 0x000018090e0095a7 */ /* 0x000e64000802007f */
[----:B-1----:R-:W-:Y:S05]  /*bcc0*/  @!P1 BRA `(.L_x_285) ;  /* 0xfffffffc00f09947 */ /* 0x002fea000383ffff */
[----:B------:R-:W-:Y:S05]  /*bcd0*/  BRA `(.L_x_304) ;  /* 0xfffffff000747947 */ /* 0x000fea000383ffff */
.L_x_294:
[----:B------:R-:W-:Y:S01]  /*bce0*/  BSSY B0, `(.L_x_305) ;  /* 0x0000006000007945 */ /* 0x000fe20003800000 */
[----:B------:R-:W-:-:S07]  /*bcf0*/  IMAD.MOV.U32 R6, RZ, RZ, -0x1 ;  /* 0xffffffffff067424 */ /* 0x000fce00078e00ff */
[----:B------:R-:W-:Y:S05]  /*bd00*/  WARPSYNC.COLLECTIVE R6, `(.L_x_306) ;  /* 0x00000000060c7348 */ /* 0x000fea0003c00000 */
[----:B------:R-:W-:Y:S02]  /*bd10*/  ELECT P1, UR62, PT ;  /* 0x00000000003e782f */ /* 0x000fe40003820000 */
[----:B------:R-:W-:Y:S01]  /*bd20*/  MOV R6, UR62 ;  /* 0x0000003e00067c02 */ /* 0x000fe20008000f00 */
[----:B------:R-:W-:Y:S10]  /*bd30*/  ENDCOLLECTIVE ;  /* 0x000000000000791b */ /* 0x000ff40003800000 */
.L_x_306:
[----:B------:R-:W-:Y:S05]  /*bd40*/  BSYNC B0 ;  /* 0x0000000000007941 */ /* 0x000fea0003800000 */
.L_x_305:
[----:B------:R-:W-:Y:S01]  /*bd50*/  PLOP3.LUT P0, PT, P1, PT, PT, 0x80, 0x0 ;  /* 0x000000000000781c */ /* 0x000fe20000f0f070 */
[----:B------:R-:W-:-:S12]  /*bd60*/  BRA `(.L_x_307) ;  /* 0xfffffffc00007947 */ /* 0x000fd8000383ffff */
.L_x_298:
[----:B0-----:R0:W1:Y:S02]  /*bd70*/  SYNCS.PHASECHK.TRANS64.TRYWAIT P0, [R4+URZ], R3 ;  /* 0x00000003040075a7 */ /* 0x001064000800017f */
[----:B-1----:R-:W-:Y:S05]  /*bd80*/  @!P0 NANOSLEEP.SYNCS 0x989680 ;  /* 0x009896800000895d */ /* 0x002fea0003900000 */
[----:B------:R-:W1:Y:S02]  /*bd90*/  @!P0 SYNCS.PHASECHK.TRANS64 P0, [R4+URZ], R3 ;  /* 0x00000003040085a7 */ /* 0x000e64000800007f */
[----:B-1----:R-:W-:Y:S05]  /*bda0*/  @!P0 BRA `(.L_x_298) ;  /* 0xfffffffc00f08947 */ /* 0x002fea000383ffff */
[----:B------:R-:W-:Y:S05]  /*bdb0*/  BRA `(.L_x_308) ;  /* 0xfffffffc00407947 */ /* 0x000fea000383ffff */
.L_x_299:
[----:B0-----:R0:W1:Y:S02]  /*bdc0*/  SYNCS.PHASECHK.TRANS64.TRYWAIT P0, [R6+URZ], R5 ;  /* 0x00000005060075a7 */ /* 0x001064000800017f */
[----:B-1----:R-:W-:Y:S05]  /*bdd0*/  @!P0 NANOSLEEP.SYNCS 0x989680 ;  /* 0x009896800000895d */ /* 0x002fea0003900000 */
[----:B------:R-:W1:Y:S02]  /*bde0*/  @!P0 SYNCS.PHASECHK.TRANS64 P0, [R6+URZ], R5 ;  /* 0x00000005060085a7 */ /* 0x000e64000800007f */
[----:B-1----:R-:W-:Y:S05]  /*bdf0*/  @!P0 BRA `(.L_x_299) ;  /* 0xfffffffc00f08947 */ /* 0x002fea000383ffff */
[----:B------:R-:W-:Y:S05]  /*be00*/  BRA `(.L_x_309) ;  /* 0xfffffffc00487947 */ /* 0x000fea000383ffff */
.L_x_310:
[----:B------:R-:W-:-:S00]  /*be10*/  BRA `(.L_x_310) ;  /* 0xfffffffc00fc7947 */ /* 0x000fc0000383ffff */
[----:B------:R-:W-:-:S00]  /*be20*/  NOP ;  /* 0x0000000000007918 */ /* 0x000fc00000000000 */
        /* <DEDUP_REMOVED lines=13> */
.L_x_311:


//--------------------- .nv.shared._ZN7cutlass13device_kernelINS_4gemm6kernel13GemmUniversalIN4cute5tupleIJiiiiEEENS1_10collective13CollectiveMmaINS1_40MainloopSm90TmaGmmaWarpSpecializedSparseILi3ENS5_IJNS4_1CILi1EEESB_SB_EEENS1_35KernelTmaWarpSpecializedCooperativeEEENS5_IJNSA_ILi256EEENSA_ILi128EEESG_EEENS_6half_tENS5_IJNS4_6LayoutINS5_IJiNS5_IJNSA_ILi2EEEiEEEiEEENS5_IJlNS5_IJSB_SK_EEElEEEEENSJ_INS5_IJNS5_IJNS5_IJNSA_ILi8EEESK_NSA_ILi4EEEEEEiEEENS5_IJNS5_IJNSA_ILi16EEESK_SR_EEEiEEEiEEENS5_IJNS5_IJNS5_IJSG_SU_NSA_ILi2048EEEEEENSA_ILi8192EEEEEENS5_IJNS5_IJSB_NSA_ILi1024EEENSA_ILi32EEEEEElEEElEEEEEEEESI_NS5_IJlSB_lEEENS4_8TiledMMAINS4_8MMA_AtomIJNS4_4SM904GMMA6SPARSE27GMMA_64x128x32_F32F16F16_SSILNS1D_5MajorE0ELS1G_0ELNS1D_7ScaleInE1ELS1H_1ELNS1D_9SparseSelE0EEEEEENSJ_INS5_IJSK_SB_SB_EEENS5_IJSB_NSA_ILi0EEES1M_EEEEENS5_IJNS4_10UnderscoreES1P_S1P_EEEEENS4_13SM90_TMA_LOADENS4_14ComposedLayoutINS4_7SwizzleILi3ELi4ELi3EEENS4_25smem_sparse_ptr_flag_bitsILi2ELi16EEENSJ_INS5_IJNS5_IJSB_SQ_EEENS5_IJSK_NSA_ILi64EEEEEEEEENS5_IJNS5_IJS1M_SG_EEESN_EEEEEEEvNS4_8identityES1S_NS1T_IS1V_NS4_18smem_ptr_flag_bitsILi16EEENSJ_INS5_IJSQ_S1Z_EEENS5_IJS1Z_SB_EEEEEEEvS26_EENS_8epilogue10collective6detail29Sm90TmaWarpSpecializedAdapterINS2F_15DefaultEpilogueIfNS5_IJSB_llEEES2J_NS2E_6thread17LinearCombinationIfLi1EffLNS2K_9ScaleType4KindE0ELNS_15FloatRoundStyleE2EfEENS1_15EpilogueDefaultEEEEEvvEEEEvNT_6ParamsE --------------------------
	.section	.nv.shared._ZN7cutlass13device_kernelINS_4gemm6kernel13GemmUniversalIN4cute5tupleIJiiiiEEENS1_10collective13CollectiveMmaINS1_40MainloopSm90TmaGmmaWarpSpecializedSparseILi3ENS5_IJNS4_1CILi1EEESB_SB_EEENS1_35KernelTmaWarpSpecializedCooperativeEEENS5_IJNSA_ILi256EEENSA_ILi128EEESG_EEENS_6half_tENS5_IJNS4_6LayoutINS5_IJiNS5_IJNSA_ILi2EEEiEEEiEEENS5_IJlNS5_IJSB_SK_EEElEEEEENSJ_INS5_IJNS5_IJNS5_IJNSA_ILi8EEESK_NSA_ILi4EEEEEEiEEENS5_IJNS5_IJNSA_ILi16EEESK_SR_EEEiEEEiEEENS5_IJNS5_IJNS5_IJSG_SU_NSA_ILi2048EEEEEENSA_ILi8192EEEEEENS5_IJNS5_IJSB_NSA_ILi1024EEENSA_ILi32EEEEEElEEElEEEEEEEESI_NS5_IJlSB_lEEENS4_8TiledMMAINS4_8MMA_AtomIJNS4_4SM904GMMA6SPARSE27GMMA_64x128x32_F32F16F16_SSILNS1D_5MajorE0ELS1G_0ELNS1D_7ScaleInE1ELS1H_1ELNS1D_9SparseSelE0EEEEEENSJ_INS5_IJSK_SB_SB_EEENS5_IJSB_NSA_ILi0EEES1M_EEEEENS5_IJNS4_10UnderscoreES1P_S1P_EEEEENS4_13SM90_TMA_LOADENS4_14ComposedLayoutINS4_7SwizzleILi3ELi4ELi3EEENS4_25smem_sparse_ptr_flag_bitsILi2ELi16EEENSJ_INS5_IJNS5_IJSB_SQ_EEENS5_IJSK_NSA_ILi64EEEEEEEEENS5_IJNS5_IJS1M_SG_EEESN_EEEEEEEvNS4_8identityES1S_NS1T_IS1V_NS4_18smem_ptr_flag_bitsILi16EEENSJ_INS5_IJSQ_S1Z_EEENS5_IJS1Z_SB_EEEEEEEvS26_EENS_8epilogue10collective6detail29Sm90TmaWarpSpecializedAdapterINS2F_15DefaultEpilogueIfNS5_IJSB_llEEES2J_NS2E_6thread17LinearCombinationIfLi1EffLNS2K_9ScaleType4KindE0ELNS_15FloatRoundStyleE2EfEENS1_15EpilogueDefaultEEEEEvvEEEEvNT_6ParamsE,"aw",@nobits
	.sectionflags	@""
	.align	16
	.zero		1024


//--------------------- .nv.shared.reserved.0     --------------------------
	.section	.nv.shared.reserved.0,"aw",@nobits
	.weak		__nv_reservedSMEM_offset_0_alias
	.size		__nv_reservedSMEM_offset_0_alias, 0, 0
	.other		__nv_reservedSMEM_offset_0_alias,@"STO_CUDA_RESERVED_SHARED STV_DEFAULT"
__nv_reservedSMEM_offset_0_alias:
	.zero		0


//--------------------- .nv.global                --------------------------
	.section	.nv.global,"aw",@nobits
.nv.global:
	.type		_ZN39_INTERNAL_98da2cb4_4_k_cu_24ff5cf5_36374cute1_E,@object
	.size		_ZN39_INTERNAL_98da2cb4_4_k_cu_24ff5cf5_36374cute1_E,(_ZN39_INTERNAL_98da2cb4_4_k_cu_24ff5cf5_36374cuda3std3__45__cpo6cbeginE - _ZN39_INTERNAL_98da2cb4_4_k_cu_24ff5cf5_36374cute1_E)
_ZN39_INTERNAL_98da2cb4_4_k_cu_24ff5cf5_36374cute1_E:
	.zero		1
	.type		_ZN39_INTERNAL_98da2cb4_4_k_cu_24ff5cf5_36374cuda3std3__45__cpo6cbeginE,@object
	.size		_ZN39_INTERNAL_98da2cb4_4_k_cu_24ff5cf5_36374cuda3std3__45__cpo6cbeginE,(_ZN39_INTERNAL_98da2cb4_4_k_cu_24ff5cf5_36374cuda3std3__48in_placeE - _ZN39_INTERNAL_98da2cb4_4_k_cu_24ff5cf5_36374cuda3std3__45__cpo6cbeginE)
_ZN39_INTERNAL_98da2cb4_4_k_cu_24ff5cf5_36374cuda3std3__45__cpo6cbeginE:
	.zero		1
	.type		_ZN39_INTERNAL_98da2cb4_4_k_cu_24ff5cf5_36374cuda3std3__48in_placeE,@object
	.size		_ZN39_INTERNAL_98da2cb4_4_k_cu_24ff5cf5_36374cuda3std3__48in_placeE,(_ZN39_INTERNAL_98da2cb4_4_k_cu_24ff5cf5_36374cuda3std6ranges3__45__cpo9iter_moveE - _ZN39_INTERNAL_98da2cb4_4_k_cu_24ff5cf5_36374cuda3std3__48in_placeE)
_ZN39_INTERNAL_98da2cb4_4_k_cu_24ff5cf5_36374cuda3std3__48in_placeE:
	.zero		1
	.type		_ZN39_INTERNAL_98da2cb4_4_k_cu_24ff5cf5_36374cuda3std6ranges3__45__cpo9iter_moveE,@object
	.size		_ZN39_INTERNAL_98da2cb4_4_k_cu_24ff5cf5_36374cuda3std6ranges3__45__cpo9iter_moveE,(_ZN39_INTERNAL_98da2cb4_4_k_cu_24ff5cf5_36374cuda3std3__45__cpo5beginE - _ZN39_INTERNAL_98da2cb4_4_k_cu_24ff5cf5_36374cuda3std6ranges3__45__cpo9iter_moveE)
_ZN39_INTERNAL_98da2cb4_4_k_cu_24ff5cf5_36374cuda3std6ranges3__45__cpo9iter_moveE:
	.zero		1
	.type		_ZN39_INTERNAL_98da2cb4_4_k_cu_24ff5cf5_36374cuda3std3__45__cpo5beginE,@object
	.size		_ZN39_INTERNAL_98da2cb4_4_k_cu_24ff5cf5_36374cuda3std3__45__cpo5beginE,(_ZN39_INTERNAL_98da2cb4_4_k_cu_24ff5cf5_36374cuda3std3__441_GLOBAL__N__98da2cb4_4_k_cu_24ff5cf5_36376ignoreE - _ZN39_INTERNAL_98da2cb4_4_k_cu_24ff5cf5_36374cuda3std3__45__cpo5beginE)
_ZN39_INTERNAL_98da2cb4_4_k_cu_24ff5cf5_36374cuda3std3__45__cpo5beginE:
	.zero		1
	.type		_ZN39_INTERNAL_98da2cb4_4_k_cu_24ff5cf5_36374cuda3std3__441_GLOBAL__N__98da2cb4_4_k_cu_24ff5cf5_36376ignoreE,@object
	.size		_ZN39_INTERNAL_98da2cb4_4_k_cu_24ff5cf5_36374cuda3std3__441_GLOBAL__N__98da2cb4_4_k_cu_24ff5cf5_36376ignoreE,(_ZN39_INTERNAL_98da2cb4_4_k_cu_24ff5cf5_36374cute7productE - _ZN39_INTERNAL_98da2cb4_4_k_cu_24ff5cf5_36374cuda3std3__441_GLOBAL__N__98da2cb4_4_k_cu_24ff5cf5_36376ignoreE)
_ZN39_INTERNAL_98da2cb4_4_k_cu_24ff5cf5_36374cuda3std3__441_GLOBAL__N__98da2cb4_4_k_cu_24ff5cf5_36376ignoreE:
	.zero		1
	.type		_ZN39_INTERNAL_98da2cb4_4_k_cu_24ff5cf5_36374cute7productE,@object
	.size		_ZN39_INTERNAL_98da2cb4_4_k_cu_24ff5cf5_36374cute7productE,(_ZN39_INTERNAL_98da2cb4_4_k_cu_24ff5cf5_36374cuda3std3__45__cpo3endE - _ZN39_INTERNAL_98da2cb4_4_k_cu_24ff5cf5_36374cute7productE)
_ZN39_INTERNAL_98da2cb4_4_k_cu_24ff5cf5_36374cute7productE:
	.zero		1
	.type		_ZN39_INTERNAL_98da2cb4_4_k_cu_24ff5cf5_36374cuda3std3__45__cpo3endE,@object
	.size		_ZN39_INTERNAL_98da2cb4_4_k_cu_24ff5cf5_36374cuda3std3__45__cpo3endE,(_ZN39_INTERNAL_98da2cb4_4_k_cu_24ff5cf5_36374cuda3std3__419piecewise_constructE - _ZN39_INTERNAL_98da2cb4_4_k_cu_24ff5cf5_36374cuda3std3__45__cpo3endE)
_ZN39_INTERNAL_98da2cb4_4_k_cu_24ff5cf5_36374cuda3std3__45__cpo3endE:
	.zero		1
	.type		_ZN39_INTERNAL_98da2cb4_4_k_cu_24ff5cf5_36374cuda3std3__419piecewise_constructE,@object
	.size		_ZN39_INTERNAL_98da2cb4_4_k_cu_24ff5cf5_36374cuda3std3__419piecewise_constructE,(_ZN39_INTERNAL_98da2cb4_4_k_cu_24ff5cf5_36374cuda3std3__45__cpo4cendE - _ZN39_INTERNAL_98da2cb4_4_k_cu_24ff5cf5_36374cuda3std3__419piecewise_constructE)
_ZN39_INTERNAL_98da2cb4_4_k_cu_24ff5cf5_36374cuda3std3__419piecewise_constructE:
	.zero		1
	.type		_ZN39_INTERNAL_98da2cb4_4_k_cu_24ff5cf5_36374cuda3std3__45__cpo4cendE,@object
	.size		_ZN39_INTERNAL_98da2cb4_4_k_cu_24ff5cf5_36374cuda3std3__45__cpo4cendE,(_ZN39_INTERNAL_98da2cb4_4_k_cu_24ff5cf5_36374cuda3std6ranges3__45__cpo4swapE - _ZN39_INTERNAL_98da2cb4_4_k_cu_24ff5cf5_36374cuda3std3__45__cpo4cendE)
_ZN39_INTERNAL_98da2cb4_4_k_cu_24ff5cf5_36374cuda3std3__45__cpo4cendE:
	.zero		1
	.type		_ZN39_INTERNAL_98da2cb4_4_k_cu_24ff5cf5_36374cuda3std6ranges3__45__cpo4swapE,@object
	.size		_ZN39_INTERNAL_98da2cb4_4_k_cu_24ff5cf5_36374cuda3std6ranges3__45__cpo4swapE,(.L_7 - _ZN39_INTERNAL_98da2cb4_4_k_cu_24ff5cf5_36374cuda3std6ranges3__45__cpo4swapE)
_ZN39_INTERNAL_98da2cb4_4_k_cu_24ff5cf5_36374cuda3std6ranges3__45__cpo4swapE:
	.zero		1
.L_7:


//--------------------- .nv.constant0._ZN7cutlass13device_kernelINS_4gemm6kernel13GemmUniversalIN4cute5tupleIJiiiiEEENS1_10collective13CollectiveMmaINS1_40MainloopSm90TmaGmmaWarpSpecializedSparseILi3ENS5_IJNS4_1CILi1EEESB_SB_EEENS1_35KernelTmaWarpSpecializedCooperativeEEENS5_IJNSA_ILi256EEENSA_ILi128EEESG_EEENS_6half_tENS5_IJNS4_6LayoutINS5_IJiNS5_IJNSA_ILi2EEEiEEEiEEENS5_IJlNS5_IJSB_SK_EEElEEEEENSJ_INS5_IJNS5_IJNS5_IJNSA_ILi8EEESK_NSA_ILi4EEEEEEiEEENS5_IJNS5_IJNSA_ILi16EEESK_SR_EEEiEEEiEEENS5_IJNS5_IJNS5_IJSG_SU_NSA_ILi2048EEEEEENSA_ILi8192EEEEEENS5_IJNS5_IJSB_NSA_ILi1024EEENSA_ILi32EEEEEElEEElEEEEEEEESI_NS5_IJlSB_lEEENS4_8TiledMMAINS4_8MMA_AtomIJNS4_4SM904GMMA6SPARSE27GMMA_64x128x32_F32F16F16_SSILNS1D_5MajorE0ELS1G_0ELNS1D_7ScaleInE1ELS1H_1ELNS1D_9SparseSelE0EEEEEENSJ_INS5_IJSK_SB_SB_EEENS5_IJSB_NSA_ILi0EEES1M_EEEEENS5_IJNS4_10UnderscoreES1P_S1P_EEEEENS4_13SM90_TMA_LOADENS4_14ComposedLayoutINS4_7SwizzleILi3ELi4ELi3EEENS4_25smem_sparse_ptr_flag_bitsILi2ELi16EEENSJ_INS5_IJNS5_IJSB_SQ_EEENS5_IJSK_NSA_ILi64EEEEEEEEENS5_IJNS5_IJS1M_SG_EEESN_EEEEEEEvNS4_8identityES1S_NS1T_IS1V_NS4_18smem_ptr_flag_bitsILi16EEENSJ_INS5_IJSQ_S1Z_EEENS5_IJS1Z_SB_EEEEEEEvS26_EENS_8epilogue10collective6detail29Sm90TmaWarpSpecializedAdapterINS2F_15DefaultEpilogueIfNS5_IJSB_llEEES2J_NS2E_6thread17LinearCombinationIfLi1EffLNS2K_9ScaleType4KindE0ELNS_15FloatRoundStyleE2EfEENS1_15EpilogueDefaultEEEEEvvEEEEvNT_6ParamsE --------------------------
	.section	.nv.constant0._ZN7cutlass13device_kernelINS_4gemm6kernel13GemmUniversalIN4cute5tupleIJiiiiEEENS1_10collective13CollectiveMmaINS1_40MainloopSm90TmaGmmaWarpSpecializedSparseILi3ENS5_IJNS4_1CILi1EEESB_SB_EEENS1_35KernelTmaWarpSpecializedCooperativeEEENS5_IJNSA_ILi256EEENSA_ILi128EEESG_EEENS_6half_tENS5_IJNS4_6LayoutINS5_IJiNS5_IJNSA_ILi2EEEiEEEiEEENS5_IJlNS5_IJSB_SK_EEElEEEEENSJ_INS5_IJNS5_IJNS5_IJNSA_ILi8EEESK_NSA_ILi4EEEEEEiEEENS5_IJNS5_IJNSA_ILi16EEESK_SR_EEEiEEEiEEENS5_IJNS5_IJNS5_IJSG_SU_NSA_ILi2048EEEEEENSA_ILi8192EEEEEENS5_IJNS5_IJSB_NSA_ILi1024EEENSA_ILi32EEEEEElEEElEEEEEEEESI_NS5_IJlSB_lEEENS4_8TiledMMAINS4_8MMA_AtomIJNS4_4SM904GMMA6SPARSE27GMMA_64x128x32_F32F16F16_SSILNS1D_5MajorE0ELS1G_0ELNS1D_7ScaleInE1ELS1H_1ELNS1D_9SparseSelE0EEEEEENSJ_INS5_IJSK_SB_SB_EEENS5_IJSB_NSA_ILi0EEES1M_EEEEENS5_IJNS4_10UnderscoreES1P_S1P_EEEEENS4_13SM90_TMA_LOADENS4_14ComposedLayoutINS4_7SwizzleILi3ELi4ELi3EEENS4_25smem_sparse_ptr_flag_bitsILi2ELi16EEENSJ_INS5_IJNS5_IJSB_SQ_EEENS5_IJSK_NSA_ILi64EEEEEEEEENS5_IJNS5_IJS1M_SG_EEESN_EEEEEEEvNS4_8identityES1S_NS1T_IS1V_NS4_18smem_ptr_flag_bitsILi16EEENSJ_INS5_IJSQ_S1Z_EEENS5_IJS1Z_SB_EEEEEEEvS26_EENS_8epilogue10collective6detail29Sm90TmaWarpSpecializedAdapterINS2F_15DefaultEpilogueIfNS5_IJSB_llEEES2J_NS2E_6thread17LinearCombinationIfLi1EffLNS2K_9ScaleType4KindE0ELNS_15FloatRoundStyleE2EfEENS1_15EpilogueDefaultEEEEEvvEEEEvNT_6ParamsE,"a",@progbits
	.sectionflags	@""
	.align	4
.nv.constant0._ZN7cutlass13device_kernelINS_4gemm6kernel13GemmUniversalIN4cute5tupleIJiiiiEEENS1_10collective13CollectiveMmaINS1_40MainloopSm90TmaGmmaWarpSpecializedSparseILi3ENS5_IJNS4_1CILi1EEESB_SB_EEENS1_35KernelTmaWarpSpecializedCooperativeEEENS5_IJNSA_ILi256EEENSA_ILi128EEESG_EEENS_6half_tENS5_IJNS4_6LayoutINS5_IJiNS5_IJNSA_ILi2EEEiEEEiEEENS5_IJlNS5_IJSB_SK_EEElEEEEENSJ_INS5_IJNS5_IJNS5_IJNSA_ILi8EEESK_NSA_ILi4EEEEEEiEEENS5_IJNS5_IJNSA_ILi16EEESK_SR_EEEiEEEiEEENS5_IJNS5_IJNS5_IJSG_SU_NSA_ILi2048EEEEEENSA_ILi8192EEEEEENS5_IJNS5_IJSB_NSA_ILi1024EEENSA_ILi32EEEEEElEEElEEEEEEEESI_NS5_IJlSB_lEEENS4_8TiledMMAINS4_8MMA_AtomIJNS4_4SM904GMMA6SPARSE27GMMA_64x128x32_F32F16F16_SSILNS1D_5MajorE0ELS1G_0ELNS1D_7ScaleInE1ELS1H_1ELNS1D_9SparseSelE0EEEEEENSJ_INS5_IJSK_SB_SB_EEENS5_IJSB_NSA_ILi0EEES1M_EEEEENS5_IJNS4_10UnderscoreES1P_S1P_EEEEENS4_13SM90_TMA_LOADENS4_14ComposedLayoutINS4_7SwizzleILi3ELi4ELi3EEENS4_25smem_sparse_ptr_flag_bitsILi2ELi16EEENSJ_INS5_IJNS5_IJSB_SQ_EEENS5_IJSK_NSA_ILi64EEEEEEEEENS5_IJNS5_IJS1M_SG_EEESN_EEEEEEEvNS4_8identityES1S_NS1T_IS1V_NS4_18smem_ptr_flag_bitsILi16EEENSJ_INS5_IJSQ_S1Z_EEENS5_IJS1Z_SB_EEEEEEEvS26_EENS_8epilogue10collective6detail29Sm90TmaWarpSpecializedAdapterINS2F_15DefaultEpilogueIfNS5_IJSB_llEEES2J_NS2E_6thread17LinearCombinationIfLi1EffLNS2K_9ScaleType4KindE0ELNS_15FloatRoundStyleE2EfEENS1_15EpilogueDefaultEEEEEvvEEEEvNT_6ParamsE:
	.zero		1920


//--------------------- SYMBOLS --------------------------

	.type		.nv.reservedSmem.offset0,@object
	.size		.nv.reservedSmem.offset0,0x4
